	.target	sm_90a

	.elftype	@"ET_EXEC"


//--------------------- .note.nv.tkinfo           --------------------------
	.section	.note.nv.tkinfo,"",@"SHT_NOTE"
	.sectionflags	@"SHF_NOTE_NV_TKINFO"
	.tkinfo
        /*0018*/ 	.word	0x00000002
        /*0030*/ 	.string	""
        /*0030*/ 	.string	"ptxas"
        /*0030*/ 	.string	"Cuda compilation tools, release 13.0, V13.0.88"
        /*0030*/ 	.string	"Build cuda_13.0.r13.0/compiler.36424714_0"
        /*0030*/ 	.string	"-v  -suppress-debug-info  -lineinfo  -arch sm_90a "



//--------------------- .note.nv.cuinfo           --------------------------
	.section	.note.nv.cuinfo,"",@"SHT_NOTE"
	.sectionflags	@"SHF_NOTE_NV_CUINFO"
        /*0018*/ 	.short	0x0002
        /*001a*/ 	.short	0x005a
        /*001c*/ 	.short	0x0082
	.zero		2


//--------------------- .nv.info                  --------------------------
	.section	.nv.info,"",@"SHT_CUDA_INFO"
	.align	4


	//----- nvinfo : EIATTR_REGCOUNT
	.align		4
        /*0000*/ 	.byte	0x04, 0x2f
        /*0002*/ 	.short	(.L_2 - .L_1)
	.align		4
.L_1:
        /*0004*/ 	.word	index@(attn_fwd)
        /*0008*/ 	.word	0x00000080


	//----- nvinfo : EIATTR_FRAME_SIZE
	.align		4
.L_2:
        /*000c*/ 	.byte	0x04, 0x11
        /*000e*/ 	.short	(.L_4 - .L_3)
	.align		4
.L_3:
        /*0010*/ 	.word	index@(attn_fwd)
        /*0014*/ 	.word	0x00000000


	//----- nvinfo : EIATTR_MIN_STACK_SIZE
	.align		4
.L_4:
        /*0018*/ 	.byte	0x04, 0x12
        /*001a*/ 	.short	(.L_6 - .L_5)
	.align		4
.L_5:
        /*001c*/ 	.word	index@(attn_fwd)
        /*0020*/ 	.word	0x00000000
.L_6:


//--------------------- .nv.compat                --------------------------
	.section	.nv.compat,"",@"SHT_CUDA_COMPAT_INFO"
	.align	4
        /*0000*/ 	.byte	0x02, 0x09, 0x01, 0x00, 0x02, 0x02, 0x01, 0x00, 0x02, 0x05, 0x05, 0x00, 0x03, 0x07, 0x01, 0x01
        /*0010*/ 	.byte	0x02, 0x03, 0x00, 0x00, 0x02, 0x06, 0x01, 0x00, 0x04, 0x0b, 0x08, 0x00, 0x00, 0x00, 0x00, 0x00
        /*0020*/ 	.byte	0x00, 0x00, 0x00, 0x00


//--------------------- .nv.info.attn_fwd         --------------------------
	.section	.nv.info.attn_fwd,"",@"SHT_CUDA_INFO"
	.sectionflags	@""
	.align	4


	//----- nvinfo : EIATTR_CUDA_API_VERSION
	.align		4
        /*0000*/ 	.byte	0x04, 0x37
        /*0002*/ 	.short	(.L_8 - .L_7)
.L_7:
        /*0004*/ 	.word	0x00000082


	//----- nvinfo : EIATTR_KPARAM_INFO
	.align		4
.L_8:
        /*0008*/ 	.byte	0x04, 0x17
        /*000a*/ 	.short	(.L_10 - .L_9)
.L_9:
        /*000c*/ 	.word	0x00000000
        /*0010*/ 	.short	0x0019
        /*0012*/ 	.short	0x0080
        /*0014*/ 	.byte	0x00, 0xf4, 0x21, 0x00


	//----- nvinfo : EIATTR_KPARAM_INFO
	.align		4
.L_10:
        /*0018*/ 	.byte	0x04, 0x17
        /*001a*/ 	.short	(.L_12 - .L_11)
.L_11:
        /*001c*/ 	.word	0x00000000
        /*0020*/ 	.short	0x0018
        /*0022*/ 	.short	0x0078
        /*0024*/ 	.byte	0x00, 0xf4, 0x21, 0x00


	//----- nvinfo : EIATTR_KPARAM_INFO
	.align		4
.L_12:
        /*0028*/ 	.byte	0x04, 0x17
        /*002a*/ 	.short	(.L_14 - .L_13)
.L_13:
        /*002c*/ 	.word	0x00000000
        /*0030*/ 	.short	0x0017
        /*0032*/ 	.short	0x0070
        /*0034*/ 	.byte	0x00, 0xf0, 0x11, 0x00


	//----- nvinfo : EIATTR_KPARAM_INFO
	.align		4
.L_14:
        /*0038*/ 	.byte	0x04, 0x17
        /*003a*/ 	.short	(.L_16 - .L_15)
.L_15:
        /*003c*/ 	.word	0x00000000
        /*0040*/ 	.short	0x0016
        /*0042*/ 	.short	0x006c
        /*0044*/ 	.byte	0x00, 0xf0, 0x11, 0x00


	//----- nvinfo : EIATTR_KPARAM_INFO
	.align		4
.L_16:
        /*0048*/ 	.byte	0x04, 0x17
        /*004a*/ 	.short	(.L_18 - .L_17)
.L_17:
        /*004c*/ 	.word	0x00000000
        /*0050*/ 	.short	0x0015
        /*0052*/ 	.short	0x0068
        /*0054*/ 	.byte	0x00, 0xf0, 0x11, 0x00


	//----- nvinfo : EIATTR_KPARAM_INFO
	.align		4
.L_18:
        /*0058*/ 	.byte	0x04, 0x17
        /*005a*/ 	.short	(.L_20 - .L_19)
.L_19:
        /*005c*/ 	.word	0x00000000
        /*0060*/ 	.short	0x0014
        /*0062*/ 	.short	0x0064
        /*0064*/ 	.byte	0x00, 0xf0, 0x11, 0x00


	//----- nvinfo : EIATTR_KPARAM_INFO
	.align		4
.L_20:
        /*0068*/ 	.byte	0x04, 0x17
        /*006a*/ 	.short	(.L_22 - .L_21)
.L_21:
        /*006c*/ 	.word	0x00000000
        /*0070*/ 	.short	0x0013
        /*0072*/ 	.short	0x0060
        /*0074*/ 	.byte	0x00, 0xf0, 0x11, 0x00


	//----- nvinfo : EIATTR_KPARAM_INFO
	.align		4
.L_22:
        /*0078*/ 	.byte	0x04, 0x17
        /*007a*/ 	.short	(.L_24 - .L_23)
.L_23:
        /*007c*/ 	.word	0x00000000
        /*0080*/ 	.short	0x0012
        /*0082*/ 	.short	0x005c
        /*0084*/ 	.byte	0x00, 0xf0, 0x11, 0x00


	//----- nvinfo : EIATTR_KPARAM_INFO
	.align		4
.L_24:
        /*0088*/ 	.byte	0x04, 0x17
        /*008a*/ 	.short	(.L_26 - .L_25)
.L_25:
        /*008c*/ 	.word	0x00000000
        /*0090*/ 	.short	0x0011
        /*0092*/ 	.short	0x0058
        /*0094*/ 	.byte	0x00, 0xf0, 0x11, 0x00


	//----- nvinfo : EIATTR_KPARAM_INFO
	.align		4
.L_26:
        /*0098*/ 	.byte	0x04, 0x17
        /*009a*/ 	.short	(.L_28 - .L_27)
.L_27:
        /*009c*/ 	.word	0x00000000
        /*00a0*/ 	.short	0x0010
        /*00a2*/ 	.short	0x0054
        /*00a4*/ 	.byte	0x00, 0xf0, 0x11, 0x00


	//----- nvinfo : EIATTR_KPARAM_INFO
	.align		4
.L_28:
        /*00a8*/ 	.byte	0x04, 0x17
        /*00aa*/ 	.short	(.L_30 - .L_29)
.L_29:
        /*00ac*/ 	.word	0x00000000
        /*00b0*/ 	.short	0x000f
        /*00b2*/ 	.short	0x0050
        /*00b4*/ 	.byte	0x00, 0xf0, 0x11, 0x00


	//----- nvinfo : EIATTR_KPARAM_INFO
	.align		4
.L_30:
        /*00b8*/ 	.byte	0x04, 0x17
        /*00ba*/ 	.short	(.L_32 - .L_31)
.L_31:
        /*00bc*/ 	.word	0x00000000
        /*00c0*/ 	.short	0x000e
        /*00c2*/ 	.short	0x004c
        /*00c4*/ 	.byte	0x00, 0xf0, 0x11, 0x00


	//----- nvinfo : EIATTR_KPARAM_INFO
	.align		4
.L_32:
        /*00c8*/ 	.byte	0x04, 0x17
        /*00ca*/ 	.short	(.L_34 - .L_33)
.L_33:
        /*00cc*/ 	.word	0x00000000
        /*00d0*/ 	.short	0x000d
        /*00d2*/ 	.short	0x0048
        /*00d4*/ 	.byte	0x00, 0xf0, 0x11, 0x00


	//----- nvinfo : EIATTR_KPARAM_INFO
	.align		4
.L_34:
        /*00d8*/ 	.byte	0x04, 0x17
        /*00da*/ 	.short	(.L_36 - .L_35)
.L_35:
        /*00dc*/ 	.word	0x00000000
        /*00e0*/ 	.short	0x000c
        /*00e2*/ 	.short	0x0044
        /*00e4*/ 	.byte	0x00, 0xf0, 0x11, 0x00


	//----- nvinfo : EIATTR_KPARAM_INFO
	.align		4
.L_36:
        /*00e8*/ 	.byte	0x04, 0x17
        /*00ea*/ 	.short	(.L_38 - .L_37)
.L_37:
        /*00ec*/ 	.word	0x00000000
        /*00f0*/ 	.short	0x000b
        /*00f2*/ 	.short	0x0040
        /*00f4*/ 	.byte	0x00, 0xf0, 0x11, 0x00


	//----- nvinfo : EIATTR_KPARAM_INFO
	.align		4
.L_38:
        /*00f8*/ 	.byte	0x04, 0x17
        /*00fa*/ 	.short	(.L_40 - .L_39)
.L_39:
        /*00fc*/ 	.word	0x00000000
        /*0100*/ 	.short	0x000a
        /*0102*/ 	.short	0x003c
        /*0104*/ 	.byte	0x00, 0xf0, 0x11, 0x00


	//----- nvinfo : EIATTR_KPARAM_INFO
	.align		4
.L_40:
        /*0108*/ 	.byte	0x04, 0x17
        /*010a*/ 	.short	(.L_42 - .L_41)
.L_41:
        /*010c*/ 	.word	0x00000000
        /*0110*/ 	.short	0x0009
        /*0112*/ 	.short	0x0038
        /*0114*/ 	.byte	0x00, 0xf0, 0x11, 0x00


	//----- nvinfo : EIATTR_KPARAM_INFO
	.align		4
.L_42:
        /*0118*/ 	.byte	0x04, 0x17
        /*011a*/ 	.short	(.L_44 - .L_43)
.L_43:
        /*011c*/ 	.word	0x00000000
        /*0120*/ 	.short	0x0008
        /*0122*/ 	.short	0x0034
        /*0124*/ 	.byte	0x00, 0xf0, 0x11, 0x00


	//----- nvinfo : EIATTR_KPARAM_INFO
	.align		4
.L_44:
        /*0128*/ 	.byte	0x04, 0x17
        /*012a*/ 	.short	(.L_46 - .L_45)
.L_45:
        /*012c*/ 	.word	0x00000000
        /*0130*/ 	.short	0x0007
        /*0132*/ 	.short	0x0030
        /*0134*/ 	.byte	0x00, 0xf0, 0x11, 0x00


	//----- nvinfo : EIATTR_KPARAM_INFO
	.align		4
.L_46:
        /*0138*/ 	.byte	0x04, 0x17
        /*013a*/ 	.short	(.L_48 - .L_47)
.L_47:
        /*013c*/ 	.word	0x00000000
        /*0140*/ 	.short	0x0006
        /*0142*/ 	.short	0x002c
        /*0144*/ 	.byte	0x00, 0xf0, 0x11, 0x00


	//----- nvinfo : EIATTR_KPARAM_INFO
	.align		4
.L_48:
        /*0148*/ 	.byte	0x04, 0x17
        /*014a*/ 	.short	(.L_50 - .L_49)
.L_49:
        /*014c*/ 	.word	0x00000000
        /*0150*/ 	.short	0x0005
        /*0152*/ 	.short	0x0028
        /*0154*/ 	.byte	0x00, 0xf0, 0x11, 0x00


	//----- nvinfo : EIATTR_KPARAM_INFO
	.align		4
.L_50:
        /*0158*/ 	.byte	0x04, 0x17
        /*015a*/ 	.short	(.L_52 - .L_51)
.L_51:
        /*015c*/ 	.word	0x00000000
        /*0160*/ 	.short	0x0004
        /*0162*/ 	.short	0x0020
        /*0164*/ 	.byte	0x00, 0xf4, 0x21, 0x00


	//----- nvinfo : EIATTR_KPARAM_INFO
	.align		4
.L_52:
        /*0168*/ 	.byte	0x04, 0x17
        /*016a*/ 	.short	(.L_54 - .L_53)
.L_53:
        /*016c*/ 	.word	0x00000000
        /*0170*/ 	.short	0x0003
        /*0172*/ 	.short	0x0018
        /*0174*/ 	.byte	0x00, 0xf4, 0x21, 0x00


	//----- nvinfo : EIATTR_KPARAM_INFO
	.align		4
.L_54:
        /*0178*/ 	.byte	0x04, 0x17
        /*017a*/ 	.short	(.L_56 - .L_55)
.L_55:
        /*017c*/ 	.word	0x00000000
        /*0180*/ 	.short	0x0002
        /*0182*/ 	.short	0x0010
        /*0184*/ 	.byte	0x00, 0xf4, 0x21, 0x00


	//----- nvinfo : EIATTR_KPARAM_INFO
	.align		4
.L_56:
        /*0188*/ 	.byte	0x04, 0x17
        /*018a*/ 	.short	(.L_58 - .L_57)
.L_57:
        /*018c*/ 	.word	0x00000000
        /*0190*/ 	.short	0x0001
        /*0192*/ 	.short	0x0008
        /*0194*/ 	.byte	0x00, 0xf4, 0x21, 0x00


	//----- nvinfo : EIATTR_KPARAM_INFO
	.align		4
.L_58:
        /*0198*/ 	.byte	0x04, 0x17
        /*019a*/ 	.short	(.L_60 - .L_59)
.L_59:
        /*019c*/ 	.word	0x00000000
        /*01a0*/ 	.short	0x0000
        /*01a2*/ 	.short	0x0000
        /*01a4*/ 	.byte	0x00, 0xf4, 0x21, 0x00


	//----- nvinfo : EIATTR_SPARSE_MMA_MASK
	.align		4
.L_60:
        /*01a8*/ 	.byte	0x03, 0x50
        /*01aa*/ 	.short	0x0000


	//----- nvinfo : EIATTR_MAXREG_COUNT
	.align		4
        /*01ac*/ 	.byte	0x03, 0x1b
        /*01ae*/ 	.short	0x00ff


	//----- nvinfo : EIATTR_NUM_BARRIERS
	.align		4
        /*01b0*/ 	.byte	0x02, 0x4c
        /*01b2*/ 	.byte	0x01
	.zero		1


	//----- nvinfo : EIATTR_MERCURY_ISA_VERSION
	.align		4
        /*01b4*/ 	.byte	0x03, 0x5f
        /*01b6*/ 	.short	0x0101


	//----- nvinfo : EIATTR_COOP_GROUP_MASK_REGIDS
	.align		4
        /*01b8*/ 	.byte	0x04, 0x29
        /*01ba*/ 	.short	(.L_62 - .L_61)


	//   ....[0]....
.L_61:
        /*01bc*/ 	.word	0xffffffff


	//   ....[1]....
        /*01c0*/ 	.word	0xffffffff


	//   ....[2]....
        /*01c4*/ 	.word	0xffffffff


	//   ....[3]....
        /*01c8*/ 	.word	0xffffffff


	//   ....[4]....
        /*01cc*/ 	.word	0xffffffff


	//   ....[5]....
        /*01d0*/ 	.word	0xffffffff


	//   ....[6]....
        /*01d4*/ 	.word	0xffffffff


	//   ....[7]....
        /*01d8*/ 	.word	0xffffffff


	//----- nvinfo : EIATTR_COOP_GROUP_INSTR_OFFSETS
	.align		4
.L_62:
        /*01dc*/ 	.byte	0x04, 0x28
        /*01de*/ 	.short	(.L_64 - .L_63)


	//   ....[0]....
.L_63:
        /*01e0*/ 	.word	0x00001260


	//   ....[1]....
        /*01e4*/ 	.word	0x00001460


	//   ....[2]....
        /*01e8*/ 	.word	0x00001480


	//   ....[3]....
        /*01ec*/ 	.word	0x000014c0


	//   ....[4]....
        /*01f0*/ 	.word	0x00002040


	//   ....[5]....
        /*01f4*/ 	.word	0x00002050


	//   ....[6]....
        /*01f8*/ 	.word	0x000020e0


	//   ....[7]....
        /*01fc*/ 	.word	0x00002100


	//----- nvinfo : EIATTR_EXIT_INSTR_OFFSETS
	.align		4
.L_64:
        /*0200*/ 	.byte	0x04, 0x1c
        /*0202*/ 	.short	(.L_66 - .L_65)


	//   ....[0]....
.L_65:
        /*0204*/ 	.word	0x00002f80


	//   ....[1]....
        /*0208*/ 	.word	0x00002fb0


	//----- nvinfo : EIATTR_REQNTID
	.align		4
.L_66:
        /*020c*/ 	.byte	0x04, 0x10
        /*020e*/ 	.short	(.L_68 - .L_67)
.L_67:
        /*0210*/ 	.word	0x00000100
        /*0214*/ 	.word	0x00000001
        /*0218*/ 	.word	0x00000001


	//----- nvinfo : EIATTR_CBANK_PARAM_SIZE
	.align		4
.L_68:
        /*021c*/ 	.byte	0x03, 0x19
        /*021e*/ 	.short	0x0088


	//----- nvinfo : EIATTR_PARAM_CBANK
	.align		4
        /*0220*/ 	.byte	0x04, 0x0a
        /*0222*/ 	.short	(.L_70 - .L_69)
	.align		4
.L_69:
        /*0224*/ 	.word	index@(.nv.constant0.attn_fwd)
        /*0228*/ 	.short	0x0210
        /*022a*/ 	.short	0x0088


	//----- nvinfo : EIATTR_SW_WAR
	.align		4
.L_70:
        /*022c*/ 	.byte	0x04, 0x36
        /*022e*/ 	.short	(.L_72 - .L_71)
.L_71:
        /*0230*/ 	.word	0x00000008
.L_72:


//--------------------- .nv.callgraph             --------------------------
	.section	.nv.callgraph,"",@"SHT_CUDA_CALLGRAPH"
	.align	4
	.sectionentsize	8
	.align		4
        /*0000*/ 	.word	0x00000000
	.align		4
        /*0004*/ 	.word	0xffffffff
	.align		4
        /*0008*/ 	.word	0x00000000
	.align		4
        /*000c*/ 	.word	0xfffffffe
	.align		4
        /*0010*/ 	.word	0x00000000
	.align		4
        /*0014*/ 	.word	0xfffffffd
	.align		4
        /*0018*/ 	.word	0x00000000
	.align		4
        /*001c*/ 	.word	0xfffffffc


//--------------------- .nv.constant4             --------------------------
	.section	.nv.constant4,"a",@progbits
	.align	8
	.align		8
.nv.constant4:
        /*0000*/ 	.dword	_$_str


//--------------------- .text.attn_fwd            --------------------------
	.section	.text.attn_fwd,"ax",@progbits
	.align	128
        .global         attn_fwd
        .type           attn_fwd,@function
        .size           attn_fwd,(.L_x_3 - attn_fwd)
        .other          attn_fwd,@"STO_CUDA_ENTRY STV_DEFAULT"
attn_fwd:
.text.attn_fwd:
[----:B------:R-:W-:Y:S01]  /*0000*/  LDC R1, c[0x0][0x28] ;  /* 0x00000a00ff017b82 */ /* 0x000fe20000000800 */
[----:B------:R-:W0:Y:S07]  /*0010*/  S2R R19, SR_TID.X ;  /* 0x0000000000137919 */ /* 0x000e2e0000002100 */
[----:B------:R-:W1:Y:S01]  /*0020*/  S2UR UR8, SR_CTAID.Y ;  /* 0x00000000000879c3 */ /* 0x000e620000002600 */
[----:B------:R-:W-:Y:S01]  /*0030*/  ULDC.64 UR4, c[0x0][0x240] ;  /* 0x0000900000047ab9 */ /* 0x000fe20000000a00 */
[----:B------:R-:W-:Y:S01]  /*0040*/  ULDC.64 UR14, c[0x0][0x208] ;  /* 0x00008200000e7ab9 */ /* 0x000fe20000000a00 */
[----:B------:R-:W2:Y:S01]  /*0050*/  S2R R0, SR_CTAID.X ;  /* 0x0000000000007919 */ /* 0x000ea20000002500 */
[----:B------:R-:W-:-:S04]  /*0060*/  ULDC UR16, c[0x0][0x280] ;  /* 0x0000a00000107ab9 */ /* 0x000fc80000000800 */
[----:B------:R-:W3:Y:S08]  /*0070*/  LDC R4, c[0x0][0x248] ;  /* 0x00009200ff047b82 */ /* 0x000ef00000000800 */
[----:B------:R-:W4:Y:S01]  /*0080*/  LDC.64 R14, c[0x0][0x210] ;  /* 0x00008400ff0e7b82 */ /* 0x000f220000000a00 */
[----:B-1----:R-:W-:-:S04]  /*0090*/  UIMAD UR4, UR8, UR4, URZ ;  /* 0x00000004080472a4 */ /* 0x002fc8000f8e023f */
[----:B------:R-:W-:Y:S01]  /*00a0*/  USHF.L.U32 UR6, UR4, 0x1, URZ ;  /* 0x0000000104067899 */ /* 0x000fe2000800063f */
[C---:B0-----:R-:W-:Y:S02]  /*00b0*/  LOP3.LUT R3, R19.reuse, 0x1f, RZ, 0xc0, !PT ;  /* 0x0000001f13037812 */ /* 0x041fe400078ec0ff */
[----:B------:R-:W-:Y:S02]  /*00c0*/  SHF.R.U32.HI R12, RZ, 0x5, R19 ;  /* 0x00000005ff0c7819 */ /* 0x000fe40000011613 */
[----:B--2---:R-:W-:Y:S02]  /*00d0*/  LEA R0, R0, R3, 0x5 ;  /* 0x0000000300007211 */ /* 0x004fe400078e28ff */
[----:B------:R-:W-:Y:S02]  /*00e0*/  SGXT.U32 R12, R12, 0x3 ;  /* 0x000000030c0c781a */ /* 0x000fe40000000000 */
[----:B------:R-:W-:Y:S01]  /*00f0*/  LEA.HI R13, R19, 0x18, RZ, 0x1b ;  /* 0x00000018130d7811 */ /* 0x000fe200078fd8ff */
[----:B------:R-:W-:Y:S01]  /*0100*/  IMAD R2, R0, UR5, RZ ;  /* 0x0000000500027c24 */ /* 0x000fe2000f8e02ff */
[----:B------:R-:W-:Y:S01]  /*0110*/  UIMAD.WIDE UR4, UR4, 0x2, URZ ;  /* 0x00000002040478a5 */ /* 0x000fe2000f8e023f */
[----:B---3--:R-:W-:-:S03]  /*0120*/  IMAD R7, R12, R4, RZ ;  /* 0x000000040c077224 */ /* 0x008fc600078e02ff */
[C---:B------:R-:W-:Y:S01]  /*0130*/  SHF.L.U32 R5, R2.reuse, 0x1, RZ ;  /* 0x0000000102057819 */ /* 0x040fe200000006ff */
[----:B------:R-:W-:Y:S01]  /*0140*/  IMAD.HI R2, R2, 0x2, RZ ;  /* 0x0000000202027827 */ /* 0x000fe200078e02ff */
[C---:B------:R-:W-:Y:S02]  /*0150*/  LEA R9, R4.reuse, R7, 0x3 ;  /* 0x0000000704097211 */ /* 0x040fe400078e18ff */
[----:B----4-:R-:W-:Y:S01]  /*0160*/  IADD3 R10, P0, P1, R5, UR6, R14 ;  /* 0x00000006050a7c10 */ /* 0x010fe2000f91e00e */
[----:B------:R-:W-:Y:S01]  /*0170*/  IMAD R14, R13, R4, RZ ;  /* 0x000000040d0e7224 */ /* 0x000fe200078e02ff */
[----:B------:R-:W-:Y:S02]  /*0180*/  LEA R11, R4, R9, 0x3 ;  /* 0x00000009040b7211 */ /* 0x000fe400078e18ff */
[----:B------:R-:W-:Y:S02]  /*0190*/  IADD3.X R2, R2, UR5, R15, P0, P1 ;  /* 0x0000000502027c10 */ /* 0x000fe400087e240f */
[----:B------:R-:W-:-:S02]  /*01a0*/  LEA R4, P0, R7, R10, 0x1 ;  /* 0x0000000a07047211 */ /* 0x000fc400078008ff */
[-C--:B------:R-:W-:Y:S02]  /*01b0*/  LEA R6, P1, R9, R10.reuse, 0x1 ;  /* 0x0000000a09067211 */ /* 0x080fe400078208ff */
[-C--:B------:R-:W-:Y:S02]  /*01c0*/  LEA R8, P2, R11, R10.reuse, 0x1 ;  /* 0x0000000a0b087211 */ /* 0x080fe400078408ff */
[----:B------:R-:W-:Y:S02]  /*01d0*/  LEA R10, P3, R14, R10, 0x1 ;  /* 0x0000000a0e0a7211 */ /* 0x000fe400078608ff */
[-C--:B------:R-:W-:Y:S02]  /*01e0*/  LEA.HI.X.SX32 R5, R7, R2.reuse, 0x1, P0 ;  /* 0x0000000207057211 */ /* 0x080fe400000f0eff */
[-C--:B------:R-:W-:Y:S02]  /*01f0*/  LEA.HI.X.SX32 R7, R9, R2.reuse, 0x1, P1 ;  /* 0x0000000209077211 */ /* 0x080fe400008f0eff */
[----:B------:R-:W-:-:S02]  /*0200*/  LEA.HI.X.SX32 R9, R11, R2, 0x1, P2 ;  /* 0x000000020b097211 */ /* 0x000fc400010f0eff */
[----:B------:R-:W-:Y:S01]  /*0210*/  LEA.HI.X.SX32 R11, R14, R2, 0x1, P3 ;  /* 0x000000020e0b7211 */ /* 0x000fe200018f0eff */
[----:B------:R0:W2:Y:S04]  /*0220*/  LDG.E.U16 R5, desc[UR14][R4.64] ;  /* 0x0000000e04057981 */ /* 0x0000a8000c1e1500 */
[----:B------:R-:W3:Y:S04]  /*0230*/  LDG.E.U16 R7, desc[UR14][R6.64] ;  /* 0x0000000e06077981 */ /* 0x000ee8000c1e1500 */
[----:B------:R1:W4:Y:S04]  /*0240*/  LDG.E.U16 R15, desc[UR14][R8.64] ;  /* 0x0000000e080f7981 */ /* 0x000328000c1e1500 */
[----:B------:R-:W5:Y:S01]  /*0250*/  LDG.E.U16 R11, desc[UR14][R10.64] ;  /* 0x0000000e0a0b7981 */ /* 0x000f62000c1e1500 */
[----:B------:R-:W1:Y:S01]  /*0260*/  S2UR UR7, SR_CgaCtaId ;  /* 0x00000000000779c3 */ /* 0x000e620000008800 */
[----:B------:R-:W-:Y:S01]  /*0270*/  UISETP.GE.AND UP0, UPT, UR16, 0x1, UPT ;  /* 0x000000011000788c */ /* 0x000fe2000bf06270 */
[C---:B------:R-:W-:Y:S01]  /*0280*/  LOP3.LUT R2, R19.reuse, 0xc0, RZ, 0xc0, !PT ;  /* 0x000000c013027812 */ /* 0x040fe200078ec0ff */
[----:B------:R-:W-:Y:S01]  /*0290*/  UMOV UR4, 0x400 ;  /* 0x0000040000047882 */ /* 0x000fe20000000000 */
[----:B------:R-:W-:-:S02]  /*02a0*/  SHF.L.U32 R14, R19, 0x1, RZ ;  /* 0x00000001130e7819 */ /* 0x000fc400000006ff */
[----:B------:R-:W-:Y:S02]  /*02b0*/  CS2R R24, SRZ ;  /* 0x0000000000187805 */ /* 0x000fe4000001ff00 */
[----:B------:R-:W-:Y:S02]  /*02c0*/  SHF.R.U32.HI R17, RZ, 0x2, R2 ;  /* 0x00000002ff117819 */ /* 0x000fe40000011602 */
[----:B------:R-:W-:Y:S02]  /*02d0*/  CS2R R26, SRZ ;  /* 0x00000000001a7805 */ /* 0x000fe4000001ff00 */
[----:B------:R-:W-:Y:S02]  /*02e0*/  PLOP3.LUT P0, PT, PT, PT, UP0, 0x80, 0x0 ;  /* 0x000000000000781c */ /* 0x000fe40003f0f008 */
[----:B------:R-:W-:Y:S02]  /*02f0*/  CS2R R36, SRZ ;  /* 0x0000000000247805 */ /* 0x000fe4000001ff00 */
[----:B------:R-:W-:-:S02]  /*0300*/  LOP3.LUT R2, R17, 0x1fe, R14, 0x78, !PT ;  /* 0x000001fe11027812 */ /* 0x000fc400078e780e */
[----:B------:R-:W-:Y:S02]  /*0310*/  CS2R R38, SRZ ;  /* 0x0000000000267805 */ /* 0x000fe4000001ff00 */
[----:B------:R-:W-:Y:S02]  /*0320*/  MOV R16, 0xff800000 ;  /* 0xff80000000107802 */ /* 0x000fe40000000f00 */
[----:B------:R-:W-:Y:S02]  /*0330*/  CS2R R28, SRZ ;  /* 0x00000000001c7805 */ /* 0x000fe4000001ff00 */
[----:B0-----:R-:W-:Y:S02]  /*0340*/  MOV R4, 0x3f800000 ;  /* 0x3f80000000047802 */ /* 0x001fe40000000f00 */
[----:B------:R-:W-:Y:S02]  /*0350*/  CS2R R30, SRZ ;  /* 0x00000000001e7805 */ /* 0x000fe4000001ff00 */
[----:B-1----:R-:W-:-:S02]  /*0360*/  MOV R9, 0x3f800000 ;  /* 0x3f80000000097802 */ /* 0x002fc40000000f00 */
[----:B------:R-:W-:Y:S02]  /*0370*/  CS2R R48, SRZ ;  /* 0x0000000000307805 */ /* 0x000fe4000001ff00 */
[----:B------:R-:W-:Y:S02]  /*0380*/  MOV R34, 0xff800000 ;  /* 0xff80000000227802 */ /* 0x000fe40000000f00 */
[----:B------:R-:W-:Y:S02]  /*0390*/  CS2R R50, SRZ ;  /* 0x0000000000327805 */ /* 0x000fe4000001ff00 */
[----:B------:R-:W-:Y:S01]  /*03a0*/  SHF.L.U32 R8, R19, 0x5, RZ ;  /* 0x0000000513087819 */ /* 0x000fe200000006ff */
[----:B------:R-:W-:-:S09]  /*03b0*/  ULEA UR7, UR7, UR4, 0x18 ;  /* 0x0000000407077291 */ /* 0x000fd2000f8ec03f */
[----:B--2---:R0:W-:Y:S04]  /*03c0*/  STS.U16 [R2+UR7+0x1000], R5 ;  /* 0x0010000502007988 */ /* 0x0041e80008000407 */
[----:B---3--:R1:W-:Y:S04]  /*03d0*/  STS.U16 [R2+UR7+0x1200], R7 ;  /* 0x0012000702007988 */ /* 0x0083e80008000407 */
[----:B----4-:R2:W-:Y:S01]  /*03e0*/  STS.U16 [R2+UR7+0x1400], R15 ;  /* 0x0014000f02007988 */ /* 0x0105e20008000407 */
[----:B0-----:R-:W-:-:S03]  /*03f0*/  SHF.L.U32 R5, R19, 0x3, RZ ;  /* 0x0000000313057819 */ /* 0x001fc600000006ff */
[----:B-----5:R2:W-:Y:S01]  /*0400*/  STS.U16 [R2+UR7+0x1600], R11 ;  /* 0x0016000b02007988 */ /* 0x0205e20008000407 */
[----:B-1----:R-:W-:Y:S01]  /*0410*/  LOP3.LUT R7, R19, 0x3f, RZ, 0xc0, !PT ;  /* 0x0000003f13077812 */ /* 0x002fe200078ec0ff */
[----:B------:R-:W-:Y:S06]  /*0420*/  @!P0 BRA `(.L_x_0) ;  /* 0x0000001c00908947 */ /* 0x000fec0003800000 */
[----:B------:R-:W-:Y:S01]  /*0430*/  ULDC.64 UR10, c[0x0][0x250] ;  /* 0x00009400000a7ab9 */ /* 0x000fe20000000a00 */
[----:B------:R-:W-:Y:S01]  /*0440*/  ULDC UR5, c[0x0][0x258] ;  /* 0x0000960000057ab9 */ /* 0x000fe20000000800 */
[----:B------:R-:W-:Y:S01]  /*0450*/  UIMAD UR4, UR8, UR10, URZ ;  /* 0x0000000a080472a4 */ /* 0x000fe2000f8e023f */
[----:B------:R-:W-:Y:S01]  /*0460*/  IMAD R3, R3, UR5, RZ ;  /* 0x0000000503037c24 */ /* 0x000fe2000f8e02ff */
[----:B------:R-:W-:Y:S01]  /*0470*/  LOP3.LUT R4, R19, 0x7, RZ, 0xc0, !PT ;  /* 0x0000000713047812 */ /* 0x000fe200078ec0ff */
[----:B------:R-:W-:Y:S01]  /*0480*/  ULDC.64 UR12, c[0x0][0x260] ;  /* 0x00009800000c7ab9 */ /* 0x000fe20000000a00 */
[----:B------:R-:W-:Y:S01]  /*0490*/  USHF.L.U32 UR5, UR4, 0x1, URZ ;  /* 0x0000000104057899 */ /* 0x000fe2000800063f */
[----:B------:R-:W-:Y:S01]  /*04a0*/  LOP3.LUT R5, R5, 0x30, RZ, 0xc0, !PT ;  /* 0x0000003005057812 */ /* 0x000fe200078ec0ff */
[----:B------:R-:W0:Y:S01]  /*04b0*/  LDC R20, c[0x0][0x268] ;  /* 0x00009a00ff147b82 */ /* 0x000e220000000800 */
[----:B------:R-:W-:Y:S01]  /*04c0*/  IMAD R9, R4, 0x90, RZ ;  /* 0x0000009004097824 */ /* 0x000fe200078e02ff */
[----:B------:R-:W-:Y:S01]  /*04d0*/  LOP3.LUT R6, R14, 0x10, RZ, 0xc0, !PT ;  /* 0x000000100e067812 */ /* 0x000fe200078ec0ff */
[----:B------:R-:W-:Y:S01]  /*04e0*/  UIMAD UR6, UR8, UR12, URZ ;  /* 0x0000000c080672a4 */ /* 0x000fe2000f8e023f */
[----:B------:R-:W-:Y:S01]  /*04f0*/  LEA R5, R4, R5, 0x6 ;  /* 0x0000000504057211 */ /* 0x000fe200078e30ff */
[----:B------:R-:W-:Y:S01]  /*0500*/  ULDC.64 UR18, c[0x0][0x218] ;  /* 0x0000860000127ab9 */ /* 0x000fe20000000a00 */
[C---:B------:R-:W-:Y:S01]  /*0510*/  SHF.L.U32 R4, R3.reuse, 0x1, RZ ;  /* 0x0000000103047819 */ /* 0x040fe200000006ff */
[----:B------:R-:W-:Y:S01]  /*0520*/  USHF.L.U32 UR9, UR6, 0x1, URZ ;  /* 0x0000000106097899 */ /* 0x000fe2000800063f */
[----:B--2---:R-:W-:Y:S01]  /*0530*/  MOV R11, UR5 ;  /* 0x00000005000b7c02 */ /* 0x004fe20008000f00 */
[----:B------:R-:W-:Y:S01]  /*0540*/  UIMAD.WIDE UR4, UR4, 0x2, URZ ;  /* 0x00000002040478a5 */ /* 0x000fe2000f8e023f */
[----:B------:R-:W-:Y:S01]  /*0550*/  LOP3.LUT R6, R6, 0x20, R19, 0xf8, !PT ;  /* 0x0000002006067812 */ /* 0x000fe200078ef813 */
[----:B------:R-:W-:Y:S01]  /*0560*/  IMAD.HI R3, R3, 0x2, RZ ;  /* 0x0000000203037827 */ /* 0x000fe200078e02ff */
[----:B------:R-:W-:Y:S01]  /*0570*/  IADD3 R106, P0, P1, R4, UR18, R11 ;  /* 0x00000012046a7c10 */ /* 0x000fe2000f91e00b */
[----:B------:R-:W-:Y:S01]  /*0580*/  ULDC.64 UR20, c[0x0][0x220] ;  /* 0x0000880000147ab9 */ /* 0x000fe20000000a00 */
[----:B------:R-:W-:Y:S01]  /*0590*/  LOP3.LUT R10, R5, R6, RZ, 0x3c, !PT ;  /* 0x00000006050a7212 */ /* 0x000fe200078e3cff */
[----:B------:R-:W-:Y:S01]  /*05a0*/  IMAD R4, R7, UR13, RZ ;  /* 0x0000000d07047c24 */ /* 0x000fe2000f8e02ff */
[----:B------:R-:W-:Y:S01]  /*05b0*/  MOV R18, UR5 ;  /* 0x0000000500127c02 */ /* 0x000fe20008000f00 */
[----:B------:R-:W-:Y:S01]  /*05c0*/  IMAD R12, R12, UR11, RZ ;  /* 0x0000000b0c0c7c24 */ /* 0x000fe2000f8e02ff */
[----:B------:R-:W-:Y:S01]  /*05d0*/  LOP3.LUT R6, R9, 0x30, R14, 0x78, !PT ;  /* 0x0000003009067812 */ /* 0x000fe200078e780e */
[----:B------:R-:W-:Y:S01]  /*05e0*/  UIMAD.WIDE UR4, UR6, 0x2, URZ ;  /* 0x00000002060478a5 */ /* 0x000fe2000f8e023f */
[----:B------:R-:W-:Y:S01]  /*05f0*/  LOP3.LUT R7, R8, 0x200, RZ, 0xc0, !PT ;  /* 0x0000020008077812 */ /* 0x000fe200078ec0ff */
[----:B------:R-:W-:Y:S01]  /*0600*/  IMAD R13, R13, UR11, RZ ;  /* 0x0000000b0d0d7c24 */ /* 0x000fe2000f8e02ff */
[C---:B------:R-:W-:Y:S01]  /*0610*/  SHF.L.U32 R8, R4.reuse, 0x1, RZ ;  /* 0x0000000104087819 */ /* 0x040fe200000006ff */
[----:B------:R-:W-:Y:S01]  /*0620*/  IMAD.HI R4, R4, 0x2, RZ ;  /* 0x0000000204047827 */ /* 0x000fe200078e02ff */
[----:B------:R-:W-:-:S02]  /*0630*/  MOV R9, UR9 ;  /* 0x0000000900097c02 */ /* 0x000fc40008000f00 */
[----:B------:R-:W-:Y:S02]  /*0640*/  CS2R R24, SRZ ;  /* 0x0000000000187805 */ /* 0x000fe4000001ff00 */
[----:B------:R-:W-:Y:S02]  /*0650*/  IADD3.X R18, R3, UR19, R18, P0, P1 ;  /* 0x0000001303127c10 */ /* 0x000fe400087e2412 */
[----:B------:R-:W-:Y:S02]  /*0660*/  CS2R R26, SRZ ;  /* 0x00000000001a7805 */ /* 0x000fe4000001ff00 */
[----:B------:R-:W-:Y:S02]  /*0670*/  SHF.R.U32.HI R3, RZ, 0x6, R19 ;  /* 0x00000006ff037819 */ /* 0x000fe40000011613 */
[----:B------:R-:W-:Y:S02]  /*0680*/  CS2R R36, SRZ ;  /* 0x0000000000247805 */ /* 0x000fe4000001ff00 */
[----:B------:R-:W-:-:S02]  /*0690*/  IADD3 R88, P2, P3, R8, UR20, R9 ;  /* 0x0000001408587c10 */ /* 0x000fc4000fb5e009 */
[----:B------:R-:W-:Y:S02]  /*06a0*/  CS2R R38, SRZ ;  /* 0x0000000000267805 */ /* 0x000fe4000001ff00 */
[----:B------:R-:W-:Y:S02]  /*06b0*/  MOV R9, UR11 ;  /* 0x0000000b00097c02 */ /* 0x000fe40008000f00 */
[----:B------:R-:W-:Y:S02]  /*06c0*/  CS2R R28, SRZ ;  /* 0x00000000001c7805 */ /* 0x000fe4000001ff00 */
[----:B------:R-:W-:Y:S02]  /*06d0*/  SGXT.U32 R3, R3, 0x2 ;  /* 0x000000020303781a */ /* 0x000fe40000000000 */
[----:B------:R-:W-:Y:S02]  /*06e0*/  CS2R R30, SRZ ;  /* 0x00000000001e7805 */ /* 0x000fe4000001ff00 */
[----:B------:R-:W-:-:S02]  /*06f0*/  MOV R15, UR11 ;  /* 0x0000000b000f7c02 */ /* 0x000fc40008000f00 */
[----:B------:R-:W-:Y:S02]  /*0700*/  CS2R R48, SRZ ;  /* 0x0000000000307805 */ /* 0x000fe4000001ff00 */
[----:B------:R-:W-:Y:S01]  /*0710*/  LEA R8, R9, R12, 0x3 ;  /* 0x0000000c09087211 */ /* 0x000fe200078e18ff */
[----:B0-----:R-:W-:Y:S01]  /*0720*/  IMAD R11, R3, R20, RZ ;  /* 0x00000014030b7224 */ /* 0x001fe200078e02ff */
[----:B------:R-:W-:Y:S02]  /*0730*/  IADD3 R7, R10, UR7, R7 ;  /* 0x000000070a077c10 */ /* 0x000fe4000fffe007 */
[----:B------:R-:W-:Y:S02]  /*0740*/  CS2R R50, SRZ ;  /* 0x0000000000327805 */ /* 0x000fe4000001ff00 */
[----:B------:R-:W-:Y:S01]  /*0750*/  MOV R17, UR5 ;  /* 0x0000000500117c02 */ /* 0x000fe20008000f00 */
[----:B------:R-:W-:Y:S01]  /*0760*/  UMOV UR4, URZ ;  /* 0x0000003f00047c82 */ /* 0x000fe20008000000 */
[----:B------:R-:W-:Y:S01]  /*0770*/  MOV R10, UR11 ;  /* 0x0000000b000a7c02 */ /* 0x000fe20008000f00 */
[----:B------:R-:W-:Y:S01]  /*0780*/  UMOV UR5, URZ ;  /* 0x0000003f00057c82 */ /* 0x000fe20008000000 */
[----:B------:R-:W-:Y:S01]  /*0790*/  LEA R3, R15, R8, 0x3 ;  /* 0x000000080f037211 */ /* 0x000fe200078e18ff */
[----:B------:R-:W-:Y:S01]  /*07a0*/  UMOV UR6, URZ ;  /* 0x0000003f00067c82 */ /* 0x000fe20008000000 */
[----:B------:R-:W-:Y:S01]  /*07b0*/  IADD3.X R17, R4, UR21, R17, P2, P3 ;  /* 0x0000001504117c10 */ /* 0x000fe200097e6411 */
[----:B------:R-:W-:Y:S01]  /*07c0*/  ULDC UR9, c[0x0][0x238] ;  /* 0x00008e0000097ab9 */ /* 0x000fe20000000800 */
[----:B------:R-:W-:Y:S01]  /*07d0*/  LEA.HI R4, R19, 0x38, RZ, 0x1b ;  /* 0x0000003813047811 */ /* 0x000fe200078fd8ff */
[----:B------:R-:W-:Y:S01]  /*07e0*/  IMAD R9, R10, 0x10, R3 ;  /* 0x000000100a097824 */ /* 0x000fe200078e0203 */
[----:B------:R-:W-:-:S02]  /*07f0*/  LOP3.LUT R5, R5, 0x30, R14, 0x78, !PT ;  /* 0x0000003005057812 */ /* 0x000fc400078e780e */
[----:B------:R-:W-:Y:S01]  /*0800*/  MOV R16, UR11 ;  /* 0x0000000b00107c02 */ /* 0x000fe20008000f00 */
[----:B------:R-:W-:Y:S01]  /*0810*/  IMAD R10, R4, UR11, RZ ;  /* 0x0000000b040a7c24 */ /* 0x000fe2000f8e02ff */
[----:B------:R-:W-:Y:S02]  /*0820*/  LEA R14, R20, R11, 0x2 ;  /* 0x0000000b140e7211 */ /* 0x000fe400078e10ff */
[----:B------:R-:W-:Y:S02]  /*0830*/  LEA R114, P3, R3, R106, 0x1 ;  /* 0x0000006a03727211 */ /* 0x000fe400078608ff */
[----:B------:R-:W-:Y:S02]  /*0840*/  MOV R19, UR11 ;  /* 0x0000000b00137c02 */ /* 0x000fe40008000f00 */
[----:B------:R-:W-:Y:S02]  /*0850*/  LEA R4, R16, R9, 0x3 ;  /* 0x0000000910047211 */ /* 0x000fe400078e18ff */
[----:B------:R-:W-:-:S02]  /*0860*/  LEA R15, R20, R14, 0x2 ;  /* 0x0000000e140f7211 */ /* 0x000fc400078e10ff */
[-C--:B------:R-:W-:Y:S02]  /*0870*/  LEA R118, P1, R12, R106.reuse, 0x1 ;  /* 0x0000006a0c767211 */ /* 0x080fe400078208ff */
[----:B------:R-:W-:Y:S02]  /*0880*/  LEA R116, P2, R8, R106, 0x1 ;  /* 0x0000006a08747211 */ /* 0x000fe400078408ff */
[----:B------:R-:W-:Y:S02]  /*0890*/  LEA.HI.X.SX32 R115, R3, R18, 0x1, P3 ;  /* 0x0000001203737211 */ /* 0x000fe400018f0eff */
[----:B------:R-:W-:Y:S02]  /*08a0*/  LEA R3, R19, R4, 0x3 ;  /* 0x0000000413037211 */ /* 0x000fe400078e18ff */
[----:B------:R-:W-:Y:S02]  /*08b0*/  LEA R16, R20, R15, 0x2 ;  /* 0x0000000f14107211 */ /* 0x000fe400078e10ff */
[----:B------:R-:W-:-:S02]  /*08c0*/  LEA.HI.X.SX32 R119, R12, R18, 0x1, P1 ;  /* 0x000000120c777211 */ /* 0x000fc400008f0eff */
[-C--:B------:R-:W-:Y:S02]  /*08d0*/  LEA R112, P4, R13, R106.reuse, 0x1 ;  /* 0x0000006a0d707211 */ /* 0x080fe400078808ff */
[-C--:B------:R-:W-:Y:S02]  /*08e0*/  LEA R110, P5, R9, R106.reuse, 0x1 ;  /* 0x0000006a096e7211 */ /* 0x080fe400078a08ff */
[----:B------:R-:W-:Y:S02]  /*08f0*/  LEA R104, P0, R10, R106, 0x1 ;  /* 0x0000006a0a687211 */ /* 0x000fe400078008ff */
[----:B------:R-:W-:Y:S02]  /*0900*/  LEA.HI.X.SX32 R117, R8, R18, 0x1, P2 ;  /* 0x0000001208757211 */ /* 0x000fe400010f0eff */
[-C--:B------:R-:W-:Y:S02]  /*0910*/  LEA R108, P1, R4, R106.reuse, 0x1 ;  /* 0x0000006a046c7211 */ /* 0x080fe400078208ff */
[----:B------:R-:W-:-:S02]  /*0920*/  LEA R106, P2, R3, R106, 0x1 ;  /* 0x0000006a036a7211 */ /* 0x000fc400078408ff */
[----:B------:R-:W-:Y:S02]  /*0930*/  LEA R8, R20, R16, 0x2 ;  /* 0x0000001014087211 */ /* 0x000fe400078e10ff */
[-C--:B------:R-:W-:Y:S02]  /*0940*/  LEA.HI.X.SX32 R107, R3, R18.reuse, 0x1, P2 ;  /* 0x00000012036b7211 */ /* 0x080fe400010f0eff */
[----:B------:R-:W-:Y:S02]  /*0950*/  LEA.HI.X.SX32 R105, R10, R18, 0x1, P0 ;  /* 0x000000120a697211 */ /* 0x000fe400000f0eff */
[----:B------:R-:W-:Y:S02]  /*0960*/  LEA R3, R20, R8, 0x2 ;  /* 0x0000000814037211 */ /* 0x000fe400078e10ff */
[----:B------:R-:W-:Y:S02]  /*0970*/  LEA R102, P0, R11, R88, 0x1 ;  /* 0x000000580b667211 */ /* 0x000fe400078008ff */
[----:B------:R-:W-:-:S02]  /*0980*/  LEA.HI.X.SX32 R109, R4, R18, 0x1, P1 ;  /* 0x00000012046d7211 */ /* 0x000fc400008f0eff */
[----:B------:R-:W-:Y:S02]  /*0990*/  LEA R4, R20, R3, 0x2 ;  /* 0x0000000314047211 */ /* 0x000fe400078e10ff */
[----:B------:R-:W-:Y:S02]  /*09a0*/  LEA.HI.X.SX32 R103, R11, R17, 0x1, P0 ;  /* 0x000000110b677211 */ /* 0x000fe400000f0eff */
[-C--:B------:R-:W-:Y:S02]  /*09b0*/  LEA R100, P1, R14, R88.reuse, 0x1 ;  /* 0x000000580e647211 */ /* 0x080fe400078208ff */
[-C--:B------:R-:W-:Y:S02]  /*09c0*/  LEA R98, P2, R15, R88.reuse, 0x1 ;  /* 0x000000580f627211 */ /* 0x080fe400078408ff */
[----:B------:R-:W-:Y:S02]  /*09d0*/  LEA R96, P0, R16, R88, 0x1 ;  /* 0x0000005810607211 */ /* 0x000fe400078008ff */
[----:B------:R-:W-:-:S02]  /*09e0*/  LEA.HI.X.SX32 R111, R9, R18, 0x1, P5 ;  /* 0x00000012096f7211 */ /* 0x000fc400028f0eff */
[----:B------:R-:W-:Y:S02]  /*09f0*/  LEA R9, R20, R4, 0x2 ;  /* 0x0000000414097211 */ /* 0x000fe400078e10ff */
[-C--:B------:R-:W-:Y:S02]  /*0a00*/  LEA.HI.X.SX32 R101, R14, R17.reuse, 0x1, P1 ;  /* 0x000000110e657211 */ /* 0x080fe400008f0eff */
[-C--:B------:R-:W-:Y:S02]  /*0a10*/  LEA.HI.X.SX32 R99, R15, R17.reuse, 0x1, P2 ;  /* 0x000000110f637211 */ /* 0x080fe400010f0eff */
[----:B------:R-:W-:Y:S02]  /*0a20*/  LEA.HI.X.SX32 R97, R16, R17, 0x1, P0 ;  /* 0x0000001110617211 */ /* 0x000fe400000f0eff */
[-C--:B------:R-:W-:Y:S02]  /*0a30*/  LEA R94, P0, R8, R88.reuse, 0x1 ;  /* 0x00000058085e7211 */ /* 0x080fe400078008ff */
[----:B------:R-:W-:-:S02]  /*0a40*/  LEA R92, P1, R3, R88, 0x1 ;  /* 0x00000058035c7211 */ /* 0x000fc400078208ff */
[-C--:B------:R-:W-:Y:S02]  /*0a50*/  LEA R90, P2, R4, R88.reuse, 0x1 ;  /* 0x00000058045a7211 */ /* 0x080fe400078408ff */
[----:B------:R-:W-:Y:S02]  /*0a60*/  LEA R88, P3, R9, R88, 0x1 ;  /* 0x0000005809587211 */ /* 0x000fe400078608ff */
[-C--:B------:R-:W-:Y:S02]  /*0a70*/  LEA.HI.X.SX32 R95, R8, R17.reuse, 0x1, P0 ;  /* 0x00000011085f7211 */ /* 0x080fe400000f0eff */
[-C--:B------:R-:W-:Y:S02]  /*0a80*/  LEA.HI.X.SX32 R93, R3, R17.reuse, 0x1, P1 ;  /* 0x00000011035d7211 */ /* 0x080fe400008f0eff */
[-C--:B------:R-:W-:Y:S02]  /*0a90*/  LEA.HI.X.SX32 R91, R4, R17.reuse, 0x1, P2 ;  /* 0x00000011045b7211 */ /* 0x080fe400010f0eff */
[----:B------:R-:W-:-:S02]  /*0aa0*/  LEA.HI.X.SX32 R89, R9, R17, 0x1, P3 ;  /* 0x0000001109597211 */ /* 0x000fc400018f0eff */
[----:B------:R-:W-:Y:S02]  /*0ab0*/  LEA.HI.X.SX32 R113, R13, R18, 0x1, P4 ;  /* 0x000000120d717211 */ /* 0x000fe400020f0eff */
[----:B------:R-:W-:Y:S02]  /*0ac0*/  LOP3.LUT R8, R2, 0x40, RZ, 0x3c, !PT ;  /* 0x0000004002087812 */ /* 0x000fe400078e3cff */
[----:B------:R-:W-:Y:S02]  /*0ad0*/  MOV R4, 0x3f800000 ;  /* 0x3f80000000047802 */ /* 0x000fe40000000f00 */
[----:B------:R-:W-:Y:S02]  /*0ae0*/  MOV R10, 0xff800000 ;  /* 0xff800000000a7802 */ /* 0x000fe40000000f00 */
[----:B------:R-:W-:Y:S02]  /*0af0*/  MOV R11, 0xff800000 ;  /* 0xff800000000b7802 */ /* 0x000fe40000000f00 */
[----:B------:R-:W-:-:S02]  /*0b00*/  MOV R9, 0x3f800000 ;  /* 0x3f80000000097802 */ /* 0x000fc40000000f00 */
[----:B------:R-:W-:-:S07]  /*0b10*/  LOP3.LUT R3, R6, 0x40, RZ, 0x3c, !PT ;  /* 0x0000004006037812 */ /* 0x000fce00078e3cff */
.L_x_1:
[----:B------:R-:W-:Y:S01]  /*0b20*/  MOV R13, UR4 ;  /* 0x00000004000d7c02 */ /* 0x000fe20008000f00 */
[----:B------:R-:W-:Y:S01]  /*0b30*/  IMAD.U32 R21, RZ, RZ, UR4 ;  /* 0x00000004ff157e24 */ /* 0x000fe2000f8e00ff */
[----:B------:R-:W-:Y:S02]  /*0b40*/  MOV R15, UR4 ;  /* 0x00000004000f7c02 */ /* 0x000fe40008000f00 */
[----:B------:R-:W-:Y:S01]  /*0b50*/  MOV R17, UR4 ;  /* 0x0000000400117c02 */ /* 0x000fe20008000f00 */
[----:B------:R-:W-:Y:S01]  /*0b60*/  IMAD.WIDE R12, R13, 0x2, R118 ;  /* 0x000000020d0c7825 */ /* 0x000fe200078e0276 */
[----:B------:R-:W-:Y:S02]  /*0b70*/  MOV R19, UR4 ;  /* 0x0000000400137c02 */ /* 0x000fe40008000f00 */
[----:B------:R-:W-:Y:S01]  /*0b80*/  MOV R23, UR4 ;  /* 0x0000000400177c02 */ /* 0x000fe20008000f00 */
[----:B------:R-:W-:Y:S01]  /*0b90*/  IMAD.WIDE R14, R15, 0x2, R116 ;  /* 0x000000020f0e7825 */ /* 0x000fe200078e0274 */
[----:B------:R-:W-:Y:S01]  /*0ba0*/  MOV R33, UR4 ;  /* 0x0000000400217c02 */ /* 0x000fe20008000f00 */
[----:B------:R-:W2:Y:S01]  /*0bb0*/  LDG.E.U16 R13, desc[UR14][R12.64] ;  /* 0x0000000e0c0d7981 */ /* 0x000ea2000c1e1500 */
[----:B------:R-:W-:Y:S01]  /*0bc0*/  MOV R35, UR4 ;  /* 0x0000000400237c02 */ /* 0x000fe20008000f00 */
[----:B------:R-:W-:-:S02]  /*0bd0*/  IMAD.WIDE R16, R17, 0x2, R114 ;  /* 0x0000000211107825 */ /* 0x000fc400078e0272 */
[----:B------:R-:W3:Y:S02]  /*0be0*/  LDG.E.U16 R15, desc[UR14][R14.64] ;  /* 0x0000000e0e0f7981 */ /* 0x000ee4000c1e1500 */
[----:B------:R-:W-:Y:S02]  /*0bf0*/  IMAD.WIDE R18, R19, 0x2, R112 ;  /* 0x0000000213127825 */ /* 0x000fe400078e0270 */
[----:B------:R-:W4:Y:S02]  /*0c00*/  LDG.E.U16 R17, desc[UR14][R16.64] ;  /* 0x0000000e10117981 */ /* 0x000f24000c1e1500 */
[----:B------:R-:W-:Y:S02]  /*0c10*/  IMAD.WIDE R20, R21, 0x2, R110 ;  /* 0x0000000215147825 */ /* 0x000fe400078e026e */
[----:B------:R-:W5:Y:S02]  /*0c20*/  LDG.E.U16 R19, desc[UR14][R18.64] ;  /* 0x0000000e12137981 */ /* 0x000f64000c1e1500 */
[----:B------:R-:W-:-:S02]  /*0c30*/  IMAD.WIDE R22, R23, 0x2, R108 ;  /* 0x0000000217167825 */ /* 0x000fc400078e026c */
[----:B------:R-:W5:Y:S02]  /*0c40*/  LDG.E.U16 R21, desc[UR14][R20.64] ;  /* 0x0000000e14157981 */ /* 0x000f64000c1e1500 */
[----:B------:R-:W-:Y:S02]  /*0c50*/  IMAD.WIDE R32, R33, 0x2, R106 ;  /* 0x0000000221207825 */ /* 0x000fe400078e026a */
[----:B------:R-:W5:Y:S02]  /*0c60*/  LDG.E.U16 R23, desc[UR14][R22.64] ;  /* 0x0000000e16177981 */ /* 0x000f64000c1e1500 */
[----:B------:R-:W-:Y:S02]  /*0c70*/  IMAD.WIDE R34, R35, 0x2, R104 ;  /* 0x0000000223227825 */ /* 0x000fe400078e0268 */
[----:B------:R-:W5:Y:S04]  /*0c80*/  LDG.E.U16 R33, desc[UR14][R32.64] ;  /* 0x0000000e20217981 */ /* 0x000f68000c1e1500 */
[----:B------:R-:W5:Y:S01]  /*0c90*/  LDG.E.U16 R35, desc[UR14][R34.64] ;  /* 0x0000000e22237981 */ /* 0x000f62000c1e1500 */
[----:B------:R-:W-:Y:S01]  /*0ca0*/  BAR.SYNC.DEFER_BLOCKING 0x0 ;  /* 0x0000000000007b1d */ /* 0x000fe20000010000 */
[----:B------:R-:W-:-:S02]  /*0cb0*/  MOV R87, UR5 ;  /* 0x0000000500577c02 */ /* 0x000fc40008000f00 */
[----:B------:R-:W-:Y:S02]  /*0cc0*/  MOV R123, UR5 ;  /* 0x00000005007b7c02 */ /* 0x000fe40008000f00 */
[----:B------:R-:W-:Y:S02]  /*0cd0*/  MOV R121, UR5 ;  /* 0x0000000500797c02 */ /* 0x000fe40008000f00 */
[----:B------:R-:W-:Y:S02]  /*0ce0*/  MOV R53, UR5 ;  /* 0x0000000500357c02 */ /* 0x000fe40008000f00 */
[----:B------:R-:W-:Y:S02]  /*0cf0*/  MOV R125, UR5 ;  /* 0x00000005007d7c02 */ /* 0x000fe40008000f00 */
[----:B------:R-:W-:Y:S01]  /*0d00*/  MOV R81, UR5 ;  /* 0x0000000500517c02 */ /* 0x000fe20008000f00 */
[----:B------:R-:W-:-:S04]  /*0d10*/  IMAD.WIDE R86, R87, 0x2, R96 ;  /* 0x0000000257567825 */ /* 0x000fc800078e0260 */
[----:B------:R-:W-:-:S04]  /*0d20*/  IMAD.WIDE R122, R123, 0x2, R98 ;  /* 0x000000027b7a7825 */ /* 0x000fc800078e0262 */
[----:B------:R-:W-:-:S04]  /*0d30*/  IMAD.WIDE R120, R121, 0x2, R94 ;  /* 0x0000000279787825 */ /* 0x000fc800078e025e */
[----:B------:R-:W-:-:S04]  /*0d40*/  IMAD.WIDE R52, R53, 0x2, R90 ;  /* 0x0000000235347825 */ /* 0x000fc800078e025a */
[----:B------:R-:W-:-:S04]  /*0d50*/  IMAD.WIDE R124, R125, 0x2, R100 ;  /* 0x000000027d7c7825 */ /* 0x000fc800078e0264 */
[----:B------:R-:W-:Y:S01]  /*0d60*/  IMAD.WIDE R80, R81, 0x2, R92 ;  /* 0x0000000251507825 */ /* 0x000fe200078e025c */
[----:B--2---:R0:W-:Y:S04]  /*0d70*/  STS.U16 [R2+UR7], R13 ;  /* 0x0000000d02007988 */ /* 0x0041e80008000407 */
[----:B---3--:R1:W-:Y:S04]  /*0d80*/  STS.U16 [R2+UR7+0x200], R15 ;  /* 0x0002000f02007988 */ /* 0x0083e80008000407 */
[----:B----4-:R-:W-:Y:S04]  /*0d90*/  STS.U16 [R2+UR7+0x400], R17 ;  /* 0x0004001102007988 */ /* 0x010fe80008000407 */
[----:B-----5:R-:W-:Y:S04]  /*0da0*/  STS.U16 [R2+UR7+0x600], R19 ;  /* 0x0006001302007988 */ /* 0x020fe80008000407 */
[----:B------:R-:W-:Y:S04]  /*0db0*/  STS.U16 [R2+UR7+0x800], R21 ;  /* 0x0008001502007988 */ /* 0x000fe80008000407 */
[----:B------:R-:W-:Y:S04]  /*0dc0*/  STS.U16 [R2+UR7+0xa00], R23 ;  /* 0x000a001702007988 */ /* 0x000fe80008000407 */
[----:B------:R-:W-:Y:S04]  /*0dd0*/  STS.U16 [R2+UR7+0xc00], R33 ;  /* 0x000c002102007988 */ /* 0x000fe80008000407 */
[----:B------:R-:W-:Y:S01]  /*0de0*/  STS.U16 [R2+UR7+0xe00], R35 ;  /* 0x000e002302007988 */ /* 0x000fe20008000407 */
[----:B------:R-:W-:Y:S06]  /*0df0*/  BAR.SYNC.DEFER_BLOCKING 0x0 ;  /* 0x0000000000007b1d */ /* 0x000fec0000010000 */
[----:B------:R-:W-:Y:S04]  /*0e00*/  LDSM.16.MT88.4 R64, [R7+0x1000] ;  /* 0x001000000740783b */ /* 0x000fe80000004200 */
[----:B------:R-:W2:Y:S01]  /*0e10*/  LDSM.16.M88.4 R44, [R5+UR7] ;  /* 0x00000007052c783b */ /* 0x000ea20008000200 */
[----:B0-----:R-:W-:-:S02]  /*0e20*/  MOV R13, UR5 ;  /* 0x00000005000d7c02 */ /* 0x001fc40008000f00 */
[----:B-1----:R-:W-:Y:S01]  /*0e30*/  MOV R15, UR5 ;  /* 0x00000005000f7c02 */ /* 0x002fe20008000f00 */
[----:B------:R-:W3:Y:S02]  /*0e40*/  LDG.E.U16 R85, desc[UR14][R120.64] ;  /* 0x0000000e78557981 */ /* 0x000ee4000c1e1500 */
[----:B------:R-:W-:Y:S02]  /*0e50*/  IMAD.WIDE R12, R13, 0x2, R102 ;  /* 0x000000020d0c7825 */ /* 0x000fe400078e0266 */
[----:B------:R-:W4:Y:S04]  /*0e60*/  LDG.E.U16 R86, desc[UR14][R86.64] ;  /* 0x0000000e56567981 */ /* 0x000f28000c1e1500 */
[----:B------:R-:W5:Y:S04]  /*0e70*/  LDG.E.U16 R13, desc[UR14][R12.64] ;  /* 0x0000000e0c0d7981 */ /* 0x000f68000c1e1500 */
[----:B------:R-:W4:Y:S04]  /*0e80*/  LDG.E.U16 R14, desc[UR14][R124.64] ;  /* 0x0000000e7c0e7981 */ /* 0x000f28000c1e1500 */
[----:B------:R-:W4:Y:S04]  /*0e90*/  LDG.E.U16 R84, desc[UR14][R80.64] ;  /* 0x0000000e50547981 */ /* 0x000f28000c1e1500 */
[----:B------:R-:W3:Y:S04]  /*0ea0*/  LDG.E.U16 R12, desc[UR14][R122.64] ;  /* 0x0000000e7a0c7981 */ /* 0x000ee8000c1e1500 */
[----:B------:R-:W0:Y:S04]  /*0eb0*/  LDSM.16.M88.4 R56, [R5+UR7+0x200] ;  /* 0x000200070538783b */ /* 0x000e280008000200 */
[----:B------:R-:W1:Y:S04]  /*0ec0*/  LDSM.16.M88.4 R76, [R5+UR7+0x400] ;  /* 0x00040007054c783b */ /* 0x000e680008000200 */
[----:B------:R-:W1:Y:S01]  /*0ed0*/  LDSM.16.MT88.4 R68, [R7+0x1400] ;  /* 0x001400000744783b */ /* 0x000e620000004200 */
[----:B--2---:R-:W-:Y:S03]  /*0ee0*/  HMMA.16816.F32 R40, R64, R44, RZ ;  /* 0x0000002c4028723c */ /* 0x004fe600000018ff */
[----:B------:R-:W2:Y:S04]  /*0ef0*/  LDSM.16.M88.4 R20, [R5+UR7+0x600] ;  /* 0x000600070514783b */ /* 0x000ea80008000200 */
[----:B------:R-:W2:Y:S01]  /*0f00*/  LDSM.16.M88.4 R16, [R5+UR7+0x800] ;  /* 0x000800070510783b */ /* 0x000ea20008000200 */
[----:B------:R-:W-:-:S03]  /*0f10*/  IMAD.WIDE R44, R15, 0x2, R88 ;  /* 0x000000020f2c7825 */ /* 0x000fc600078e0258 */
[----:B------:R0:W4:Y:S04]  /*0f20*/  LDG.E.U16 R15, desc[UR14][R52.64] ;  /* 0x0000000e340f7981 */ /* 0x000128000c1e1500 */
[----:B------:R1:W4:Y:S04]  /*0f30*/  LDG.E.U16 R87, desc[UR14][R44.64] ;  /* 0x0000000e2c577981 */ /* 0x000328000c1e1500 */
[----:B------:R-:W2:Y:S04]  /*0f40*/  LDSM.16.M88.4 R72, [R5+UR7+0xa00] ;  /* 0x000a00070548783b */ /* 0x000ea80008000200 */
[----:B------:R-:W2:Y:S04]  /*0f50*/  LDSM.16.M88.4 R32, [R5+UR7+0xc00] ;  /* 0x000c00070520783b */ /* 0x000ea80008000200 */
[----:B0-----:R-:W0:Y:S01]  /*0f60*/  LDSM.16.M88.4 R52, [R5+UR7+0xe00] ;  /* 0x000e00070534783b */ /* 0x001e220008000200 */
[C---:B------:R-:W-:Y:S01]  /*0f70*/  HMMA.16816.F32 R60, R64.reuse, R56, RZ ;  /* 0x00000038403c723c */ /* 0x040fe200000018ff */
[----:B------:R-:W-:Y:S05]  /*0f80*/  BAR.SYNC.DEFER_BLOCKING 0x0 ;  /* 0x0000000000007b1d */ /* 0x000fea0000010000 */
[----:B-1----:R-:W-:Y:S06]  /*0f90*/  HMMA.16816.F32 R80, R64, R76, RZ ;  /* 0x0000004c4050723c */ /* 0x002fec00000018ff */
[----:B------:R-:W-:Y:S06]  /*0fa0*/  HMMA.16816.F32 R44, R68, R46, R40 ;  /* 0x0000002e442c723c */ /* 0x000fec0000001828 */
[----:B--2---:R-:W-:Y:S06]  /*0fb0*/  HMMA.16816.F32 R40, R64, R20, RZ ;  /* 0x000000144028723c */ /* 0x004fec00000018ff */
[----:B------:R-:W-:Y:S06]  /*0fc0*/  HMMA.16816.F32 R60, R68, R58, R60 ;  /* 0x0000003a443c723c */ /* 0x000fec000000183c */
[----:B------:R-:W-:Y:S06]  /*0fd0*/  HMMA.16816.F32 R56, R64, R16, RZ ;  /* 0x000000104038723c */ /* 0x000fec00000018ff */
[----:B------:R-:W-:Y:S06]  /*0fe0*/  HMMA.16816.F32 R80, R68, R78, R80 ;  /* 0x0000004e4450723c */ /* 0x000fec0000001850 */
[----:B------:R-:W-:Y:S01]  /*0ff0*/  HMMA.16816.F32 R76, R64, R72, RZ ;  /* 0x00000048404c723c */ /* 0x000fe200000018ff */
[----:B------:R-:W-:-:S05]  /*1000*/  FMUL R16, R44, UR9 ;  /* 0x000000092c107c20 */ /* 0x000fca0008400000 */
[----:B------:R-:W-:Y:S01]  /*1010*/  HMMA.16816.F32 R40, R68, R22, R40 ;  /* 0x000000164428723c */ /* 0x000fe20000001828 */
[----:B------:R-:W-:-:S05]  /*1020*/  FMUL R17, R45, UR9 ;  /* 0x000000092d117c20 */ /* 0x000fca0008400000 */
[----:B------:R-:W-:Y:S01]  /*1030*/  HMMA.16816.F32 R20, R64, R32, RZ ;  /* 0x000000204014723c */ /* 0x000fe200000018ff */
[----:B------:R-:W-:-:S05]  /*1040*/  FMNMX R17, R16, R17, !PT ;  /* 0x0000001110117209 */ /* 0x000fca0007800000 */
[----:B------:R-:W-:Y:S01]  /*1050*/  HMMA.16816.F32 R56, R68, R18, R56 ;  /* 0x000000124438723c */ /* 0x000fe20000001838 */
[----:B------:R-:W-:-:S05]  /*1060*/  FMUL R16, R61, UR9 ;  /* 0x000000093d107c20 */ /* 0x000fca0008400000 */
[----:B0-----:R-:W-:Y:S01]  /*1070*/  HMMA.16816.F32 R64, R64, R52, RZ ;  /* 0x000000344040723c */ /* 0x001fe200000018ff */
[----:B------:R-:W-:-:S05]  /*1080*/  FMUL R18, R60, UR9 ;  /* 0x000000093c127c20 */ /* 0x000fca0008400000 */
[----:B------:R-:W-:Y:S01]  /*1090*/  FMNMX R19, R18, R17, !PT ;  /* 0x0000001112137209 */ /* 0x000fe20007800000 */
[----:B------:R-:W-:Y:S01]  /*10a0*/  HMMA.16816.F32 R76, R68, R74, R76 ;  /* 0x0000004a444c723c */ /* 0x000fe2000000184c */
[----:B------:R-:W-:Y:S02]  /*10b0*/  FMUL R17, R80, UR9 ;  /* 0x0000000950117c20 */ /* 0x000fe40008400000 */
[----:B------:R-:W-:Y:S01]  /*10c0*/  FMNMX R18, R16, R19, !PT ;  /* 0x0000001310127209 */ /* 0x000fe20007800000 */
[----:B------:R-:W-:-:S03]  /*10d0*/  FMUL R16, R81, UR9 ;  /* 0x0000000951107c20 */ /* 0x000fc60008400000 */
[----:B------:R-:W-:Y:S01]  /*10e0*/  FMNMX R19, R17, R18, !PT ;  /* 0x0000001211137209 */ /* 0x000fe20007800000 */
[----:B------:R-:W-:Y:S01]  /*10f0*/  HMMA.16816.F32 R20, R68, R34, R20 ;  /* 0x000000224414723c */ /* 0x000fe20000001814 */
[----:B------:R-:W-:Y:S02]  /*1100*/  FMUL R17, R40, UR9 ;  /* 0x0000000928117c20 */ /* 0x000fe40008400000 */
[----:B------:R-:W-:Y:S01]  /*1110*/  FMNMX R18, R16, R19, !PT ;  /* 0x0000001310127209 */ /* 0x000fe20007800000 */
[----:B------:R-:W-:-:S03]  /*1120*/  FMUL R16, R41, UR9 ;  /* 0x0000000929107c20 */ /* 0x000fc60008400000 */
[----:B------:R-:W-:Y:S01]  /*1130*/  FMNMX R19, R17, R18, !PT ;  /* 0x0000001211137209 */ /* 0x000fe20007800000 */
[----:B------:R-:W-:Y:S01]  /*1140*/  FMUL R17, R56, UR9 ;  /* 0x0000000938117c20 */ /* 0x000fe20008400000 */
[----:B------:R-:W-:Y:S02]  /*1150*/  HMMA.16816.F32 R64, R68, R54, R64 ;  /* 0x000000364440723c */ /* 0x000fe40000001840 */
[----:B------:R-:W-:Y:S01]  /*1160*/  FMNMX R18, R16, R19, !PT ;  /* 0x0000001310127209 */ /* 0x000fe20007800000 */
[----:B------:R-:W-:-:S03]  /*1170*/  FMUL R16, R57, UR9 ;  /* 0x0000000939107c20 */ /* 0x000fc60008400000 */
        /* <DEDUP_REMOVED lines=8> */
[----:B------:R-:W-:Y:S02]  /*1200*/  FMNMX R18, R16, R19, !PT ;  /* 0x0000001310127209 */ /* 0x000fe40007800000 */
[----:B------:R-:W-:Y:S02]  /*1210*/  FMUL R16, R64, UR9 ;  /* 0x0000000940107c20 */ /* 0x000fe40008400000 */
[----:B------:R-:W-:Y:S01]  /*1220*/  FMNMX R19, R17, R18, !PT ;  /* 0x0000001211137209 */ /* 0x000fe20007800000 */
[----:B------:R-:W-:-:S03]  /*1230*/  FMUL R17, R65, UR9 ;  /* 0x0000000941117c20 */ /* 0x000fc60008400000 */
[----:B------:R-:W-:-:S04]  /*1240*/  FMNMX R16, R16, R19, !PT ;  /* 0x0000001310107209 */ /* 0x000fc80007800000 */
[----:B------:R-:W-:-:S05]  /*1250*/  FMNMX R32, R17, R16, !PT ;  /* 0x0000001011207209 */ /* 0x000fca0007800000 */
[----:B------:R-:W0:Y:S01]  /*1260*/  SHFL.BFLY PT, R17, R32, 0x2, 0x1f ;  /* 0x0c401f0020117f89 */ /* 0x000e2200000e0000 */
[----:B------:R-:W-:Y:S01]  /*1270*/  FMUL R16, R46, UR9 ;  /* 0x000000092e107c20 */ /* 0x000fe20008400000 */
[----:B------:R-:W-:Y:S01]  /*1280*/  FMUL R18, R62, UR9 ;  /* 0x000000093e127c20 */ /* 0x000fe20008400000 */
[----:B0-----:R-:W-:Y:S01]  /*1290*/  FMNMX R33, R32, R17, !PT ;  /* 0x0000001120217209 */ /* 0x001fe20007800000 */
[----:B------:R-:W-:-:S05]  /*12a0*/  FMUL R17, R47, UR9 ;  /* 0x000000092f117c20 */ /* 0x000fca0008400000 */
        /* <DEDUP_REMOVED lines=27> */
[----:B------:R-:W0:Y:S03]  /*1460*/  SHFL.BFLY PT, R34, R33, 0x1, 0x1f ;  /* 0x0c201f0021227f89 */ /* 0x000e2600000e0000 */
[----:B------:R-:W-:-:S05]  /*1470*/  FMNMX R18, R18, R17, !PT ;  /* 0x0000001112127209 */ /* 0x000fca0007800000 */
[----:B------:R-:W1:Y:S01]  /*1480*/  SHFL.BFLY PT, R19, R18, 0x2, 0x1f ;  /* 0x0c401f0012137f89 */ /* 0x000e6200000e0000 */
[----:B0-----:R-:W-:-:S04]  /*1490*/  FMNMX R33, R33, R34, !PT ;  /* 0x0000002221217209 */ /* 0x001fc80007800000 */
[----:B------:R-:W-:Y:S02]  /*14a0*/  FMNMX R16, R33, R10, !PT ;  /* 0x0000000a21107209 */ /* 0x000fe40007800000 */
[----:B-1----:R-:W-:-:S05]  /*14b0*/  FMNMX R33, R18, R19, !PT ;  /* 0x0000001312217209 */ /* 0x002fca0007800000 */
[----:B------:R-:W0:Y:S04]  /*14c0*/  SHFL.BFLY PT, R34, R33, 0x1, 0x1f ;  /* 0x0c201f0021227f89 */ /* 0x000e2800000e0000 */
[----:B-----5:R-:W-:Y:S04]  /*14d0*/  STS.U16 [R2+UR7], R13 ;  /* 0x0000000d02007988 */ /* 0x020fe80008000407 */
[----:B---3--:R-:W-:Y:S04]  /*14e0*/  STS.U16 [R2+UR7+0x400], R12 ;  /* 0x0004000c02007988 */ /* 0x008fe80008000407 */
[----:B------:R-:W-:Y:S04]  /*14f0*/  STS.U16 [R2+UR7+0x800], R85 ;  /* 0x0008005502007988 */ /* 0x000fe80008000407 */
[----:B----4-:R-:W-:Y:S04]  /*1500*/  STS.U16 [R2+UR7+0xc00], R15 ;  /* 0x000c000f02007988 */ /* 0x010fe80008000407 */
[----:B------:R-:W-:Y:S04]  /*1510*/  STS.U16 [R8+UR7+0x200], R14 ;  /* 0x0002000e08007988 */ /* 0x000fe80008000407 */
[----:B------:R-:W-:Y:S04]  /*1520*/  STS.U16 [R8+UR7+0x600], R86 ;  /* 0x0006005608007988 */ /* 0x000fe80008000407 */
[----:B------:R-:W-:Y:S04]  /*1530*/  STS.U16 [R8+UR7+0xa00], R84 ;  /* 0x000a005408007988 */ /* 0x000fe80008000407 */
[----:B------:R-:W-:Y:S01]  /*1540*/  STS.U16 [R8+UR7+0xe00], R87 ;  /* 0x000e005708007988 */ /* 0x000fe20008000407 */
[----:B------:R-:W-:Y:S01]  /*1550*/  BAR.SYNC.DEFER_BLOCKING 0x0 ;  /* 0x0000000000007b1d */ /* 0x000fe20000010000 */
[----:B0-----:R-:W-:Y:S01]  /*1560*/  FMNMX R34, R33, R34, !PT ;  /* 0x0000002221227209 */ /* 0x001fe20007800000 */
[----:B------:R-:W-:-:S03]  /*1570*/  FFMA R41, R41, UR9, -R16 ;  /* 0x0000000929297c23 */ /* 0x000fc60008000810 */
[----:B------:R-:W-:Y:S01]  /*1580*/  FMNMX R34, R34, R11, !PT ;  /* 0x0000000b22227209 */ /* 0x000fe20007800000 */
[--C-:B------:R-:W-:Y:S01]  /*1590*/  FFMA R40, R40, UR9, -R16.reuse ;  /* 0x0000000928287c23 */ /* 0x100fe20008000810 */
[--C-:B------:R-:W-:Y:S01]  /*15a0*/  FFMA R44, R44, UR9, -R16.reuse ;  /* 0x000000092c2c7c23 */ /* 0x100fe20008000810 */
[----:B------:R-:W-:Y:S01]  /*15b0*/  FFMA R45, R45, UR9, -R16 ;  /* 0x000000092d2d7c23 */ /* 0x000fe20008000810 */
[----:B------:R-:W-:Y:S01]  /*15c0*/  FMUL R41, R41, 1.4426950216293334961 ;  /* 0x3fb8aa3b29297820 */ /* 0x000fe20000400000 */
[--C-:B------:R-:W-:Y:S01]  /*15d0*/  FFMA R47, R47, UR9, -R34.reuse ;  /* 0x000000092f2f7c23 */ /* 0x100fe20008000822 */
[----:B------:R-:W-:Y:S01]  /*15e0*/  FFMA R46, R46, UR9, -R34 ;  /* 0x000000092e2e7c23 */ /* 0x000fe20008000822 */
[----:B------:R-:W-:Y:S01]  /*15f0*/  FMUL R40, R40, 1.4426950216293334961 ;  /* 0x3fb8aa3b28287820 */ /* 0x000fe20000400000 */
[--C-:B------:R-:W-:Y:S01]  /*1600*/  FFMA R32, R20, UR9, -R16.reuse ;  /* 0x0000000914207c23 */ /* 0x100fe20008000810 */
[----:B------:R-:W-:Y:S01]  /*1610*/  FMUL R44, R44, 1.4426950216293334961 ;  /* 0x3fb8aa3b2c2c7820 */ /* 0x000fe20000400000 */
[----:B------:R-:W-:Y:S01]  /*1620*/  FMUL R45, R45, 1.4426950216293334961 ;  /* 0x3fb8aa3b2d2d7820 */ /* 0x000fe20000400000 */
[----:B------:R0:W-:Y:S01]  /*1630*/  MUFU.EX2 R68, R41 ;  /* 0x0000002900447308 */ /* 0x0001e20000000800 */
[----:B------:R-:W-:Y:S01]  /*1640*/  FMUL R47, R47, 1.4426950216293334961 ;  /* 0x3fb8aa3b2f2f7820 */ /* 0x000fe20000400000 */
[----:B------:R-:W-:Y:S01]  /*1650*/  FFMA R64, R64, UR9, -R16 ;  /* 0x0000000940407c23 */ /* 0x000fe20008000810 */
[----:B------:R-:W-:Y:S01]  /*1660*/  FFMA R63, R63, UR9, -R34 ;  /* 0x000000093f3f7c23 */ /* 0x000fe20008000822 */
[----:B------:R-:W1:Y:S01]  /*1670*/  LDSM.16.M88.4 R12, [R6+UR7] ;  /* 0x00000007060c783b */ /* 0x000e620008000200 */
[----:B0-----:R-:W-:-:S03]  /*1680*/  FMUL R41, R46, 1.4426950216293334961 ;  /* 0x3fb8aa3b2e297820 */ /* 0x001fc60000400000 */
[----:B------:R0:W-:Y:S01]  /*1690*/  MUFU.EX2 R69, R40 ;  /* 0x0000002800457308 */ /* 0x0001e20000000800 */
[----:B------:R-:W-:Y:S01]  /*16a0*/  FMUL R35, R32, 1.4426950216293334961 ;  /* 0x3fb8aa3b20237820 */ /* 0x000fe20000400000 */
[--C-:B------:R-:W-:Y:S01]  /*16b0*/  FFMA R60, R60, UR9, -R16.reuse ;  /* 0x000000093c3c7c23 */ /* 0x100fe20008000810 */
[----:B------:R-:W-:Y:S01]  /*16c0*/  FFMA R61, R61, UR9, -R16 ;  /* 0x000000093d3d7c23 */ /* 0x000fe20008000810 */
[----:B------:R-:W-:Y:S01]  /*16d0*/  FFMA R62, R62, UR9, -R34 ;  /* 0x000000093e3e7c23 */ /* 0x000fe20008000822 */
[----:B------:R-:W-:Y:S01]  /*16e0*/  FADD R11, -R34, R11 ;  /* 0x0000000b220b7221 */ /* 0x000fe20000000100 */
[----:B------:R-:W-:Y:S01]  /*16f0*/  FFMA R32, R21, UR9, -R16 ;  /* 0x0000000915207c23 */ /* 0x000fe20008000810 */
[----:B------:R-:W-:Y:S01]  /*1700*/  FMUL R64, R64, 1.4426950216293334961 ;  /* 0x3fb8aa3b40407820 */ /* 0x000fe20000400000 */
[----:B------:R-:W-:Y:S01]  /*1710*/  MUFU.EX2 R52, R44 ;  /* 0x0000002c00347308 */ /* 0x000fe20000000800 */
[----:B0-----:R-:W-:Y:S01]  /*1720*/  FADD R40, -R16, R10 ;  /* 0x0000000a10287221 */ /* 0x001fe20000000100 */
[----:B------:R-:W-:Y:S01]  /*1730*/  FMUL R63, R63, 1.4426950216293334961 ;  /* 0x3fb8aa3b3f3f7820 */ /* 0x000fe20000400000 */
[--C-:B------:R-:W-:Y:S01]  /*1740*/  FFMA R56, R56, UR9, -R16.reuse ;  /* 0x0000000938387c23 */ /* 0x100fe20008000810 */
[----:B------:R-:W-:Y:S01]  /*1750*/  FFMA R57, R57, UR9, -R16 ;  /* 0x0000000939397c23 */ /* 0x000fe20008000810 */
[--C-:B------:R-:W-:Y:S01]  /*1760*/  FFMA R42, R42, UR9, -R34.reuse ;  /* 0x000000092a2a7c23 */ /* 0x100fe20008000822 */
[----:B------:R-:W-:-:S02]  /*1770*/  FFMA R43, R43, UR9, -R34 ;  /* 0x000000092b2b7c23 */ /* 0x000fc40008000822 */
[----:B------:R-:W-:Y:S01]  /*1780*/  MUFU.EX2 R53, R45 ;  /* 0x0000002d00357308 */ /* 0x000fe20000000800 */
[----:B------:R-:W-:Y:S01]  /*1790*/  FMUL R71, R60, 1.4426950216293334961 ;  /* 0x3fb8aa3b3c477820 */ /* 0x000fe20000400000 */
[----:B------:R-:W-:Y:S01]  /*17a0*/  FMUL R70, R61, 1.4426950216293334961 ;  /* 0x3fb8aa3b3d467820 */ /* 0x000fe20000400000 */
[----:B------:R-:W-:Y:S01]  /*17b0*/  FMUL R73, R62, 1.4426950216293334961 ;  /* 0x3fb8aa3b3e497820 */ /* 0x000fe20000400000 */
[----:B------:R-:W-:-:S04]  /*17c0*/  FMUL R11, R11, 1.4426950216293334961 ;  /* 0x3fb8aa3b0b0b7820 */ /* 0x000fc80000400000 */
[----:B------:R0:W-:Y:S01]  /*17d0*/  MUFU.EX2 R54, R47 ;  /* 0x0000002f00367308 */ /* 0x0001e20000000800 */
[----:B------:R-:W-:Y:S01]  /*17e0*/  FMUL R17, R56, 1.4426950216293334961 ;  /* 0x3fb8aa3b38117820 */ /* 0x000fe20000400000 */
[----:B------:R-:W-:-:S06]  /*17f0*/  FMUL R18, R57, 1.4426950216293334961 ;  /* 0x3fb8aa3b39127820 */ /* 0x000fcc0000400000 */
[----:B------:R2:W-:Y:S01]  /*1800*/  MUFU.EX2 R21, R35 ;  /* 0x0000002300157308 */ /* 0x0005e20000000800 */
[----:B0-----:R-:W0:Y:S07]  /*1810*/  LDSM.16.M88.4 R44, [R6+UR7+0x400] ;  /* 0x00040007062c783b */ /* 0x001e2e0008000200 */
[----:B------:R-:W3:Y:S01]  /*1820*/  MUFU.EX2 R41, R41 ;  /* 0x0000002900297308 */ /* 0x000ee20000000800 */
[----:B--2---:R-:W-:-:S07]  /*1830*/  FMUL R35, R40, 1.4426950216293334961 ;  /* 0x3fb8aa3b28237820 */ /* 0x004fce0000400000 */
[----:B------:R2:W-:Y:S08]  /*1840*/  MUFU.EX2 R33, R64 ;  /* 0x0000004000217308 */ /* 0x0005f00000000800 */
[----:B------:R4:W-:Y:S01]  /*1850*/  MUFU.EX2 R74, R63 ;  /* 0x0000003f004a7308 */ /* 0x0009e20000000800 */
[----:B--2---:R-:W-:Y:S01]  /*1860*/  FMUL R64, R43, 1.4426950216293334961 ;  /* 0x3fb8aa3b2b407820 */ /* 0x004fe20000400000 */
[--C-:B------:R-:W-:Y:S01]  /*1870*/  FFMA R43, R59, UR9, -R34.reuse ;  /* 0x000000093b2b7c23 */ /* 0x100fe20008000822 */
[----:B----4-:R-:W-:Y:S01]  /*1880*/  FMUL R63, R42, 1.4426950216293334961 ;  /* 0x3fb8aa3b2a3f7820 */ /* 0x010fe20000400000 */
[----:B------:R-:W-:-:S04]  /*1890*/  FFMA R42, R58, UR9, -R34 ;  /* 0x000000093a2a7c23 */ /* 0x000fc80008000822 */
[----:B------:R-:W-:Y:S01]  /*18a0*/  MUFU.EX2 R71, R71 ;  /* 0x0000004700477308 */ /* 0x000fe20000000800 */
[----:B------:R-:W2:Y:S01]  /*18b0*/  LDSM.16.M88.4 R56, [R6+UR7+0x800] ;  /* 0x000800070638783b */ /* 0x000ea20008000200 */
[--C-:B------:R-:W-:Y:S01]  /*18c0*/  FFMA R65, R65, UR9, -R16.reuse ;  /* 0x0000000941417c23 */ /* 0x100fe20008000810 */
[----:B------:R-:W-:-:S05]  /*18d0*/  FFMA R80, R80, UR9, -R16 ;  /* 0x0000000950507c23 */ /* 0x000fca0008000810 */
[----:B------:R-:W-:Y:S01]  /*18e0*/  MUFU.EX2 R70, R70 ;  /* 0x0000004600467308 */ /* 0x000fe20000000800 */
[----:B------:R-:W-:Y:S01]  /*18f0*/  FFMA R82, R82, UR9, -R34 ;  /* 0x0000000952527c23 */ /* 0x000fe20008000822 */
[----:B------:R-:W-:-:S06]  /*1900*/  FFMA R76, R76, UR9, -R16 ;  /* 0x000000094c4c7c23 */ /* 0x000fcc0008000810 */
[----:B------:R-:W4:Y:S08]  /*1910*/  MUFU.EX2 R35, R35 ;  /* 0x0000002300237308 */ /* 0x000f300000000800 */
[----:B------:R-:W-:Y:S08]  /*1920*/  MUFU.EX2 R73, R73 ;  /* 0x0000004900497308 */ /* 0x000ff00000000800 */
[----:B------:R-:W5:Y:S01]  /*1930*/  MUFU.EX2 R11, R11 ;  /* 0x0000000b000b7308 */ /* 0x000f620000000800 */
[----:B------:R-:W-:Y:S01]  /*1940*/  FMUL R65, R65, 1.4426950216293334961 ;  /* 0x3fb8aa3b41417820 */ /* 0x000fe20000400000 */
[----:B------:R-:W-:Y:S01]  /*1950*/  FMUL R60, R80, 1.4426950216293334961 ;  /* 0x3fb8aa3b503c7820 */ /* 0x000fe20000400000 */
[----:B------:R-:W-:Y:S01]  /*1960*/  FFMA R83, R83, UR9, -R34 ;  /* 0x0000000953537c23 */ /* 0x000fe20008000822 */
[----:B------:R-:W-:Y:S01]  /*1970*/  FMUL R62, R82, 1.4426950216293334961 ;  /* 0x3fb8aa3b523e7820 */ /* 0x000fe20000400000 */
[----:B------:R-:W-:Y:S01]  /*1980*/  FFMA R81, R81, UR9, -R16 ;  /* 0x0000000951517c23 */ /* 0x000fe20008000810 */
[----:B------:R-:W-:Y:S01]  /*1990*/  FMUL R19, R76, 1.4426950216293334961 ;  /* 0x3fb8aa3b4c137820 */ /* 0x000fe20000400000 */
[----:B---3--:R-:W-:Y:S01]  /*19a0*/  FADD R80, R41, R54 ;  /* 0x0000003629507221 */ /* 0x008fe20000000000 */
[----:B------:R-:W-:Y:S01]  /*19b0*/  FADD R76, R52, R53 ;  /* 0x00000035344c7221 */ /* 0x000fe20000000000 */
[----:B------:R-:W-:Y:S01]  /*19c0*/  F2FP.F16.F32.PACK_AB R40, R53, R52 ;  /* 0x000000343528723e */ /* 0x000fe200000000ff */
[----:B------:R3:W-:Y:S01]  /*19d0*/  MUFU.EX2 R10, R65 ;  /* 0x00000041000a7308 */ /* 0x0007e20000000800 */
[----:B------:R-:W-:-:S02]  /*19e0*/  F2FP.F16.F32.PACK_AB R41, R54, R41 ;  /* 0x000000293629723e */ /* 0x000fc400000000ff */
[----:B------:R-:W2:Y:S01]  /*19f0*/  LDSM.16.M88.4 R52, [R6+UR7+0xc00] ;  /* 0x000c00070634783b */ /* 0x000ea20008000200 */
[----:B------:R-:W-:Y:S01]  /*1a00*/  FMUL R61, R81, 1.4426950216293334961 ;  /* 0x3fb8aa3b513d7820 */ /* 0x000fe20000400000 */
[----:B------:R-:W-:Y:S01]  /*1a10*/  FFMA R77, R77, UR9, -R16 ;  /* 0x000000094d4d7c23 */ /* 0x000fe20008000810 */
[----:B------:R-:W-:Y:S01]  /*1a20*/  FMUL R72, R42, 1.4426950216293334961 ;  /* 0x3fb8aa3b2a487820 */ /* 0x000fe20000400000 */
[----:B---3--:R-:W-:Y:S01]  /*1a30*/  FMUL R65, R83, 1.4426950216293334961 ;  /* 0x3fb8aa3b53417820 */ /* 0x008fe20000400000 */
[----:B------:R-:W3:Y:S01]  /*1a40*/  MUFU.EX2 R62, R62 ;  /* 0x0000003e003e7308 */ /* 0x000ee20000000800 */
[----:B------:R-:W-:Y:S01]  /*1a50*/  FMUL R75, R43, 1.4426950216293334961 ;  /* 0x3fb8aa3b2b4b7820 */ /* 0x000fe20000400000 */
[C---:B----4-:R-:W-:Y:S01]  /*1a60*/  FMUL R24, R35.reuse, R24 ;  /* 0x0000001823187220 */ /* 0x050fe20000400000 */
[----:B------:R-:W-:Y:S01]  /*1a70*/  FMUL R25, R35, R25 ;  /* 0x0000001923197220 */ /* 0x000fe20000400000 */
[C---:B-----5:R-:W-:Y:S01]  /*1a80*/  FMUL R26, R11.reuse, R26 ;  /* 0x0000001a0b1a7220 */ /* 0x060fe20000400000 */
[----:B------:R-:W-:Y:S01]  /*1a90*/  FMUL R27, R11, R27 ;  /* 0x0000001b0b1b7220 */ /* 0x000fe20000400000 */
[----:B------:R-:W-:-:S02]  /*1aa0*/  F2FP.F16.F32.PACK_AB R42, R70, R71 ;  /* 0x00000047462a723e */ /* 0x000fc400000000ff */
[----:B------:R-:W4:Y:S01]  /*1ab0*/  MUFU.EX2 R60, R60 ;  /* 0x0000003c003c7308 */ /* 0x000f220000000800 */
[----:B------:R-:W-:Y:S01]  /*1ac0*/  F2FP.F16.F32.PACK_AB R43, R74, R73 ;  /* 0x000000494a2b723e */ /* 0x000fe200000000ff */
[----:B------:R-:W-:-:S06]  /*1ad0*/  FMUL R77, R77, 1.4426950216293334961 ;  /* 0x3fb8aa3b4d4d7820 */ /* 0x000fcc0000400000 */
[----:B------:R-:W5:Y:S01]  /*1ae0*/  MUFU.EX2 R65, R65 ;  /* 0x0000004100417308 */ /* 0x000f620000000800 */
[----:B-1----:R-:W-:Y:S01]  /*1af0*/  HMMA.16816.F32 R24, R40, R12, R24 ;  /* 0x0000000c2818723c */ /* 0x002fe20000001818 */
[C---:B------:R-:W-:Y:S01]  /*1b00*/  FMUL R36, R35.reuse, R36 ;  /* 0x0000002423247220 */ /* 0x040fe20000400000 */
[----:B------:R-:W-:-:S05]  /*1b10*/  FMUL R37, R35, R37 ;  /* 0x0000002523257220 */ /* 0x000fca0000400000 */
[----:B------:R-:W1:Y:S01]  /*1b20*/  MUFU.EX2 R61, R61 ;  /* 0x0000003d003d7308 */ /* 0x000e620000000800 */
[C---:B------:R-:W-:Y:S01]  /*1b30*/  FMUL R38, R11.reuse, R38 ;  /* 0x000000260b267220 */ /* 0x040fe20000400000 */
[----:B------:R-:W-:-:S06]  /*1b40*/  FMUL R39, R11, R39 ;  /* 0x000000270b277220 */ /* 0x000fcc0000400000 */
[----:B------:R0:W-:Y:S08]  /*1b50*/  MUFU.EX2 R20, R77 ;  /* 0x0000004d00147308 */ /* 0x0001f00000000800 */
[----:B------:R-:W2:Y:S01]  /*1b60*/  MUFU.EX2 R63, R63 ;  /* 0x0000003f003f7308 */ /* 0x000ea20000000800 */
[----:B0-----:R-:W-:Y:S01]  /*1b70*/  FADD R77, R71, R76 ;  /* 0x0000004c474d7221 */ /* 0x001fe20000000000 */
[----:B------:R-:W-:-:S06]  /*1b80*/  FADD R71, R73, R80 ;  /* 0x0000005049477221 */ /* 0x000fcc0000000000 */
[----:B------:R-:W0:Y:S01]  /*1b90*/  MUFU.EX2 R64, R64 ;  /* 0x0000004000407308 */ /* 0x000e220000000800 */
[----:B------:R-:W-:Y:S01]  /*1ba0*/  FADD R71, R74, R71 ;  /* 0x000000474a477221 */ /* 0x000fe20000000000 */
[----:B------:R-:W-:Y:S01]  /*1bb0*/  FADD R77, R70, R77 ;  /* 0x0000004d464d7221 */ /* 0x000fe20000000000 */
[--C-:B------:R-:W-:Y:S01]  /*1bc0*/  FFMA R78, R78, UR9, -R34.reuse ;  /* 0x000000094e4e7c23 */ /* 0x100fe20008000822 */
[----:B------:R-:W-:Y:S01]  /*1bd0*/  HMMA.16816.F32 R36, R40, R44, R36 ;  /* 0x0000002c2824723c */ /* 0x000fe20000001824 */
[C---:B------:R-:W-:Y:S01]  /*1be0*/  FMUL R28, R35.reuse, R28 ;  /* 0x0000001c231c7220 */ /* 0x040fe20000400000 */
[----:B------:R-:W-:Y:S01]  /*1bf0*/  FMUL R29, R35, R29 ;  /* 0x0000001d231d7220 */ /* 0x000fe20000400000 */
[C---:B------:R-:W-:Y:S01]  /*1c00*/  FMUL R30, R11.reuse, R30 ;  /* 0x0000001e0b1e7220 */ /* 0x040fe20000400000 */
[----:B------:R-:W-:Y:S01]  /*1c10*/  MUFU.EX2 R17, R17 ;  /* 0x0000001100117308 */ /* 0x000fe20000000800 */
[----:B------:R-:W-:Y:S01]  /*1c20*/  FMUL R31, R11, R31 ;  /* 0x0000001f0b1f7220 */ /* 0x000fe20000400000 */
[----:B---3--:R-:W-:Y:S01]  /*1c30*/  FADD R70, R62, R71 ;  /* 0x000000473e467221 */ /* 0x008fe20000000000 */
[----:B----4-:R-:W-:Y:S01]  /*1c40*/  FADD R44, R60, R77 ;  /* 0x0000004d3c2c7221 */ /* 0x010fe20000000000 */
[--C-:B------:R-:W-:Y:S01]  /*1c50*/  FFMA R12, R23, UR9, -R34.reuse ;  /* 0x00000009170c7c23 */ /* 0x100fe20008000822 */
[----:B------:R-:W-:Y:S01]  /*1c60*/  FFMA R79, R79, UR9, -R34 ;  /* 0x000000094f4f7c23 */ /* 0x000fe20008000822 */
[----:B------:R-:W-:-:S02]  /*1c70*/  FMUL R23, R78, 1.4426950216293334961 ;  /* 0x3fb8aa3b4e177820 */ /* 0x000fc40000400000 */
[----:B------:R-:W3:Y:S01]  /*1c80*/  MUFU.EX2 R72, R72 ;  /* 0x0000004800487308 */ /* 0x000ee20000000800 */
[----:B-----5:R-:W-:Y:S01]  /*1c90*/  FADD R70, R65, R70 ;  /* 0x0000004641467221 */ /* 0x020fe20000000000 */
[----:B-1----:R-:W-:Y:S01]  /*1ca0*/  FADD R44, R61, R44 ;  /* 0x0000002c3d2c7221 */ /* 0x002fe20000000000 */
[----:B------:R-:W-:Y:S01]  /*1cb0*/  FFMA R22, R22, UR9, -R34 ;  /* 0x0000000916167c23 */ /* 0x000fe20008000822 */
[----:B------:R-:W-:Y:S01]  /*1cc0*/  FMUL R74, R79, 1.4426950216293334961 ;  /* 0x3fb8aa3b4f4a7820 */ /* 0x000fe20000400000 */
[----:B------:R-:W-:-:S03]  /*1cd0*/  F2FP.F16.F32.PACK_AB R60, R61, R60 ;  /* 0x0000003c3d3c723e */ /* 0x000fc600000000ff */
[----:B------:R-:W1:Y:S01]  /*1ce0*/  MUFU.EX2 R18, R18 ;  /* 0x0000001200127308 */ /* 0x000e620000000800 */
[----:B--2---:R-:W-:Y:S01]  /*1cf0*/  HMMA.16816.F32 R28, R40, R56, R28 ;  /* 0x00000038281c723c */ /* 0x004fe2000000181c */
[----:B------:R-:W-:Y:S01]  /*1d00*/  F2FP.F16.F32.PACK_AB R61, R65, R62 ;  /* 0x0000003e413d723e */ /* 0x000fe200000000ff */
[----:B------:R-:W-:Y:S01]  /*1d10*/  FADD R45, R69, R44 ;  /* 0x0000002c452d7221 */ /* 0x000fe20000000000 */
[----:B------:R-:W-:-:S04]  /*1d20*/  F2FP.F16.F32.PACK_AB R62, R68, R69 ;  /* 0x00000045443e723e */ /* 0x000fc800000000ff */
[----:B------:R-:W2:Y:S01]  /*1d30*/  MUFU.EX2 R73, R75 ;  /* 0x0000004b00497308 */ /* 0x000ea20000000800 */
[----:B------:R-:W-:Y:S01]  /*1d40*/  FADD R57, R63, R70 ;  /* 0x000000463f397221 */ /* 0x000fe20000000000 */
[----:B0-----:R-:W-:Y:S01]  /*1d50*/  F2FP.F16.F32.PACK_AB R63, R64, R63 ;  /* 0x0000003f403f723e */ /* 0x001fe200000000ff */
[----:B------:R-:W-:-:S05]  /*1d60*/  FMUL R22, R22, 1.4426950216293334961 ;  /* 0x3fb8aa3b16167820 */ /* 0x000fca0000400000 */
[----:B------:R-:W0:Y:S01]  /*1d70*/  MUFU.EX2 R19, R19 ;  /* 0x0000001300137308 */ /* 0x000e220000000800 */
[----:B------:R-:W-:Y:S01]  /*1d80*/  FMUL R48, R35, R48 ;  /* 0x0000003023307220 */ /* 0x000fe20000400000 */
[----:B------:R-:W-:Y:S01]  /*1d90*/  FMUL R50, R11, R50 ;  /* 0x000000320b327220 */ /* 0x000fe20000400000 */
[----:B------:R-:W-:Y:S01]  /*1da0*/  FMUL R49, R35, R49 ;  /* 0x0000003123317220 */ /* 0x000fe20000400000 */
[----:B------:R-:W-:-:S04]  /*1db0*/  FMUL R51, R11, R51 ;  /* 0x000000330b337220 */ /* 0x000fc80000400000 */
[----:B------:R-:W4:Y:S01]  /*1dc0*/  MUFU.EX2 R23, R23 ;  /* 0x0000001700177308 */ /* 0x000f220000000800 */
[----:B------:R-:W-:Y:S01]  /*1dd0*/  FADD R68, R68, R45 ;  /* 0x0000002d44447221 */ /* 0x000fe20000000000 */
[----:B------:R-:W-:Y:S01]  /*1de0*/  FADD R57, R64, R57 ;  /* 0x0000003940397221 */ /* 0x000fe20000000000 */
[----:B------:R-:W-:Y:S01]  /*1df0*/  FFMA R66, R66, UR9, -R34 ;  /* 0x0000000942427c23 */ /* 0x000fe20008000822 */
[----:B------:R-:W-:Y:S01]  /*1e00*/  FMUL R32, R32, 1.4426950216293334961 ;  /* 0x3fb8aa3b20207820 */ /* 0x000fe20000400000 */
[----:B------:R-:W-:Y:S03]  /*1e10*/  HMMA.16816.F32 R24, R60, R14, R24 ;  /* 0x0000000e3c18723c */ /* 0x000fe60000001818 */
[----:B------:R-:W5:Y:S01]  /*1e20*/  MUFU.EX2 R74, R74 ;  /* 0x0000004a004a7308 */ /* 0x000f620000000800 */
[----:B------:R-:W-:Y:S01]  /*1e30*/  FMUL R13, R12, 1.4426950216293334961 ;  /* 0x3fb8aa3b0c0d7820 */ /* 0x000fe20000400000 */
[----:B---3--:R-:W-:-:S02]  /*1e40*/  FADD R44, R72, R57 ;  /* 0x00000039482c7221 */ /* 0x008fc40000000000 */
[----:B------:R-:W-:Y:S01]  /*1e50*/  FADD R15, R17, R68 ;  /* 0x00000044110f7221 */ /* 0x000fe20000000000 */
[----:B------:R-:W-:Y:S01]  /*1e60*/  FFMA R12, R67, UR9, -R34 ;  /* 0x00000009430c7c23 */ /* 0x000fe20008000822 */
[----:B------:R-:W-:Y:S02]  /*1e70*/  FMUL R56, R66, 1.4426950216293334961 ;  /* 0x3fb8aa3b42387820 */ /* 0x000fe40000400000 */
[----:B------:R-:W3:Y:S01]  /*1e80*/  MUFU.EX2 R22, R22 ;  /* 0x0000001600167308 */ /* 0x000ee20000000800 */
[----:B------:R-:W-:Y:S01]  /*1e90*/  HMMA.16816.F32 R40, R40, R52, R48 ;  /* 0x000000342828723c */ /* 0x000fe20000001830 */
[----:B-1----:R-:W-:Y:S01]  /*1ea0*/  FADD R14, R18, R15 ;  /* 0x0000000f120e7221 */ /* 0x002fe20000000000 */
[----:B--2---:R-:W-:Y:S01]  /*1eb0*/  FADD R44, R73, R44 ;  /* 0x0000002c492c7221 */ /* 0x004fe20000000000 */
[----:B------:R-:W-:Y:S04]  /*1ec0*/  LDSM.16.M88.4 R68, [R3+UR7] ;  /* 0x000000070344783b */ /* 0x000fe80008000200 */
[----:B------:R1:W2:Y:S01]  /*1ed0*/  MUFU.EX2 R52, R13 ;  /* 0x0000000d00347308 */ /* 0x0002a20000000800 */
[----:B------:R-:W-:Y:S01]  /*1ee0*/  FMUL R53, R12, 1.4426950216293334961 ;  /* 0x3fb8aa3b0c357820 */ /* 0x000fe20000400000 */
[----:B0-----:R-:W-:Y:S01]  /*1ef0*/  FADD R45, R19, R14 ;  /* 0x0000000e132d7221 */ /* 0x001fe20000000000 */
[----:B----4-:R-:W-:Y:S01]  /*1f00*/  FADD R49, R23, R44 ;  /* 0x0000002c17317221 */ /* 0x010fe20000000000 */
[C---:B------:R-:W-:Y:S01]  /*1f10*/  HMMA.16816.F32 R36, R60.reuse, R46, R36 ;  /* 0x0000002e3c24723c */ /* 0x040fe20000001824 */
[----:B------:R-:W-:Y:S03]  /*1f20*/  LDSM.16.M88.4 R64, [R3+UR7+0x400] ;  /* 0x000400070340783b */ /* 0x000fe60008000200 */
[----:B------:R-:W0:Y:S01]  /*1f30*/  MUFU.EX2 R32, R32 ;  /* 0x0000002000207308 */ /* 0x000e220000000800 */
[----:B------:R-:W-:Y:S01]  /*1f40*/  FADD R44, R20, R45 ;  /* 0x0000002d142c7221 */ /* 0x000fe20000000000 */
[----:B-----5:R-:W-:Y:S01]  /*1f50*/  FADD R45, R74, R49 ;  /* 0x000000314a2d7221 */ /* 0x020fe20000000000 */
[----:B-1----:R-:W1:Y:S05]  /*1f60*/  LDSM.16.M88.4 R12, [R3+UR7+0x800] ;  /* 0x00080007030c783b */ /* 0x002e6a0008000200 */
[----:B------:R-:W4:Y:S01]  /*1f70*/  MUFU.EX2 R56, R56 ;  /* 0x0000003800387308 */ /* 0x000f220000000800 */
[----:B---3--:R-:W-:Y:S01]  /*1f80*/  FADD R45, R22, R45 ;  /* 0x0000002d162d7221 */ /* 0x008fe20000000000 */
[----:B------:R-:W-:Y:S01]  /*1f90*/  FADD R47, R21, R44 ;  /* 0x0000002c152f7221 */ /* 0x000fe20000000000 */
[----:B------:R-:W-:Y:S01]  /*1fa0*/  HMMA.16816.F32 R28, R60, R58, R28 ;  /* 0x0000003a3c1c723c */ /* 0x000fe2000000181c */
[----:B------:R-:W-:Y:S04]  /*1fb0*/  LDSM.16.M88.4 R48, [R3+UR7+0xc00] ;  /* 0x000c00070330783b */ /* 0x000fe80008000200 */
[----:B------:R-:W3:Y:S01]  /*1fc0*/  MUFU.EX2 R53, R53 ;  /* 0x0000003500357308 */ /* 0x000ee20000000800 */
[----:B--2---:R-:W-:Y:S01]  /*1fd0*/  FADD R45, R52, R45 ;  /* 0x0000002d342d7221 */ /* 0x004fe20000000000 */
[----:B0-----:R-:W-:-:S04]  /*1fe0*/  FADD R44, R32, R47 ;  /* 0x0000002f202c7221 */ /* 0x001fc80000000000 */
[----:B------:R-:W-:Y:S01]  /*1ff0*/  FADD R57, R33, R44 ;  /* 0x0000002c21397221 */ /* 0x000fe20000000000 */
[----:B----4-:R-:W-:-:S03]  /*2000*/  FADD R58, R56, R45 ;  /* 0x0000002d383a7221 */ /* 0x010fc60000000000 */
[----:B------:R-:W-:Y:S01]  /*2010*/  FADD R57, R10, R57 ;  /* 0x000000390a397221 */ /* 0x000fe20000000000 */
[----:B------:R-:W-:Y:S01]  /*2020*/  HMMA.16816.F32 R40, R60, R54, R40 ;  /* 0x000000363c28723c */ /* 0x000fe20000001828 */
[----:B---3--:R-:W-:-:S03]  /*2030*/  FADD R58, R53, R58 ;  /* 0x0000003a353a7221 */ /* 0x008fc60000000000 */
[----:B------:R-:W0:Y:S04]  /*2040*/  SHFL.BFLY PT, R54, R57, 0x2, 0x1f ;  /* 0x0c401f0039367f89 */ /* 0x000e2800000e0000 */
[----:B------:R-:W2:Y:S01]  /*2050*/  SHFL.BFLY PT, R55, R58, 0x2, 0x1f ;  /* 0x0c401f003a377f89 */ /* 0x000ea200000e0000 */
[----:B------:R-:W-:Y:S02]  /*2060*/  F2FP.F16.F32.PACK_AB R44, R18, R17 ;  /* 0x00000011122c723e */ /* 0x000fe400000000ff */
[----:B------:R-:W-:Y:S02]  /*2070*/  F2FP.F16.F32.PACK_AB R45, R73, R72 ;  /* 0x00000048492d723e */ /* 0x000fe400000000ff */
[----:B------:R-:W-:Y:S02]  /*2080*/  F2FP.F16.F32.PACK_AB R46, R20, R19 ;  /* 0x00000013142e723e */ /* 0x000fe400000000ff */
[----:B------:R-:W-:Y:S01]  /*2090*/  F2FP.F16.F32.PACK_AB R47, R74, R23 ;  /* 0x000000174a2f723e */ /* 0x000fe200000000ff */
[----:B------:R-:W-:-:S06]  /*20a0*/  UIADD3 UR6, UR6, 0x40, URZ ;  /* 0x0000004006067890 */ /* 0x000fcc000fffe03f */
[----:B-1----:R-:W-:Y:S01]  /*20b0*/  HMMA.16816.F32 R28, R44, R12, R28 ;  /* 0x0000000c2c1c723c */ /* 0x002fe2000000181c */
[----:B0-----:R-:W-:Y:S01]  /*20c0*/  FADD R54, R57, R54 ;  /* 0x0000003639367221 */ /* 0x001fe20000000000 */
[----:B--2---:R-:W-:-:S04]  /*20d0*/  FADD R55, R58, R55 ;  /* 0x000000373a377221 */ /* 0x004fc80000000000 */
[----:B------:R-:W0:Y:S01]  /*20e0*/  SHFL.BFLY PT, R13, R54, 0x1, 0x1f ;  /* 0x0c201f00360d7f89 */ /* 0x000e2200000e0000 */
[C---:B------:R-:W-:Y:S03]  /*20f0*/  HMMA.16816.F32 R24, R44.reuse, R68, R24 ;  /* 0x000000442c18723c */ /* 0x040fe60000001818 */
[----:B------:R-:W1:Y:S03]  /*2100*/  SHFL.BFLY PT, R12, R55, 0x1, 0x1f ;  /* 0x0c201f00370c7f89 */ /* 0x000e6600000e0000 */
[C---:B------:R-:W-:Y:S06]  /*2110*/  HMMA.16816.F32 R36, R44.reuse, R64, R36 ;  /* 0x000000402c24723c */ /* 0x040fec0000001824 */
[----:B------:R-:W-:Y:S01]  /*2120*/  HMMA.16816.F32 R40, R44, R48, R40 ;  /* 0x000000302c28723c */ /* 0x000fe20000001828 */
[----:B------:R-:W-:Y:S01]  /*2130*/  UISETP.GE.AND UP0, UPT, UR6, UR16, UPT ;  /* 0x000000100600728c */ /* 0x000fe2000bf06270 */
[----:B------:R-:W-:-:S05]  /*2140*/  F2FP.F16.F32.PACK_AB R20, R32, R21 ;  /* 0x000000152014723e */ /* 0x000fca00000000ff */
[----:B------:R-:W-:Y:S02]  /*2150*/  PLOP3.LUT P0, PT, PT, PT, UP0, 0x80, 0x0 ;  /* 0x000000000000781c */ /* 0x000fe40003f0f008 */
[----:B------:R-:W-:Y:S02]  /*2160*/  F2FP.F16.F32.PACK_AB R21, R52, R22 ;  /* 0x000000163415723e */ /* 0x000fe400000000ff */
[----:B------:R-:W-:Y:S02]  /*2170*/  F2FP.F16.F32.PACK_AB R22, R10, R33 ;  /* 0x000000210a16723e */ /* 0x000fe400000000ff */
[----:B------:R-:W-:Y:S01]  /*2180*/  F2FP.F16.F32.PACK_AB R23, R53, R56 ;  /* 0x000000383517723e */ /* 0x000fe200000000ff */
[----:B0-----:R-:W-:Y:S01]  /*2190*/  FADD R54, R54, R13 ;  /* 0x0000000d36367221 */ /* 0x001fe20000000000 */
[----:B-1----:R-:W-:Y:S01]  /*21a0*/  FADD R12, R55, R12 ;  /* 0x0000000c370c7221 */ /* 0x002fe20000000000 */
[----:B------:R-:W-:Y:S02]  /*21b0*/  ULEA UR5, UR13, UR5, 0x6 ;  /* 0x000000050d057291 */ /* 0x000fe4000f8e303f */
[----:B------:R-:W-:-:S02]  /*21c0*/  ULEA UR4, UR11, UR4, 0x6 ;  /* 0x000000040b047291 */ /* 0x000fc4000f8e303f */
[----:B------:R-:W-:Y:S01]  /*21d0*/  HMMA.16816.F32 R24, R20, R70, R24 ;  /* 0x000000461418723c */ /* 0x000fe20000001818 */
[----:B------:R-:W-:Y:S01]  /*21e0*/  FFMA R9, R11, R9, R12 ;  /* 0x000000090b097223 */ /* 0x000fe2000000000c */
[----:B------:R-:W-:Y:S01]  /*21f0*/  FFMA R4, R35, R4, R54 ;  /* 0x0000000423047223 */ /* 0x000fe20000000036 */
[----:B------:R-:W-:-:S03]  /*2200*/  MOV R10, R16 ;  /* 0x00000010000a7202 */ /* 0x000fc60000000f00 */
[----:B------:R-:W-:Y:S01]  /*2210*/  HMMA.16816.F32 R36, R20, R66, R36 ;  /* 0x000000421424723c */ /* 0x000fe20000001824 */
[----:B------:R-:W-:-:S05]  /*2220*/  MOV R11, R34 ;  /* 0x00000022000b7202 */ /* 0x000fca0000000f00 */
[C---:B------:R-:W-:Y:S06]  /*2230*/  HMMA.16816.F32 R28, R20.reuse, R14, R28 ;  /* 0x0000000e141c723c */ /* 0x040fec000000181c */
[----:B------:R-:W-:Y:S01]  /*2240*/  HMMA.16816.F32 R48, R20, R50, R40 ;  /* 0x000000321430723c */ /* 0x000fe20000001828 */
[----:B------:R-:W-:-:S08]  /*2250*/  NOP ;  /* 0x0000000000007918 */ /* 0x000fd00000000000 */
[----:B------:R-:W-:-:S15]  /*2260*/  @!P0 BRA `(.L_x_1) ;  /* 0xffffffe8002c8947 */ /* 0x000fde000383ffff */
.L_x_0:
[----:B--2---:R-:W0:Y:S01]  /*2270*/  S2R R2, SR_TID.X ;  /* 0x0000000000027919 */ /* 0x004e220000002100 */
[----:B------:R-:W1:Y:S01]  /*2280*/  S2UR UR5, SR_CgaCtaId ;  /* 0x00000000000579c3 */ /* 0x000e620000008800 */
[----:B------:R-:W-:Y:S01]  /*2290*/  UMOV UR4, 0x400 ;  /* 0x0000040000047882 */ /* 0x000fe20000000000 */
[----:B------:R-:W-:-:S06]  /*22a0*/  MOV R18, R9 ;  /* 0x0000000900127202 */ /* 0x000fcc0000000f00 */
[----:B------:R-:W-:Y:S01]  /*22b0*/  BAR.SYNC.DEFER_BLOCKING 0x0 ;  /* 0x0000000000007b1d */ /* 0x000fe20000010000 */
[----:B------:R-:W-:Y:S02]  /*22c0*/  MOV R15, R4 ;  /* 0x00000004000f7202 */ /* 0x000fe40000000f00 */
[C---:B------:R-:W-:Y:S02]  /*22d0*/  FSETP.GEU.AND P2, PT, R18.reuse, 1.175494350822287508e-38, PT ;  /* 0x008000001200780b */ /* 0x040fe40003f4e000 */
[C---:B------:R-:W-:Y:S01]  /*22e0*/  FSETP.GEU.AND P1, PT, R15.reuse, 1.175494350822287508e-38, PT ;  /* 0x008000000f00780b */ /* 0x040fe20003f2e000 */
[----:B------:R-:W-:Y:S01]  /*22f0*/  FMUL R4, R15, 8388608 ;  /* 0x4b0000000f047820 */ /* 0x000fe20000400000 */
[C---:B------:R-:W-:Y:S02]  /*2300*/  FSETP.GT.AND P0, PT, |R18|.reuse, 8.50705917302346158658e+37, PT ;  /* 0x7e8000001200780b */ /* 0x040fe40003f04200 */
[----:B------:R-:W-:Y:S02]  /*2310*/  FSETP.GEU.AND P3, PT, |R18|, 1.175494350822287508e-38, PT ;  /* 0x008000001200780b */ /* 0x000fe40003f6e200 */
[----:B------:R-:W-:-:S02]  /*2320*/  FSEL R35, R4, R15, !P1 ;  /* 0x0000000f04237208 */ /* 0x000fc40004800000 */
[----:B------:R-:W-:Y:S02]  /*2330*/  MOV R20, R26 ;  /* 0x0000001a00147202 */ /* 0x000fe40000000f00 */
[----:B------:R-:W-:Y:S02]  /*2340*/  IADD3 R4, R35, -0x3f3504f3, RZ ;  /* 0xc0cafb0d23047810 */ /* 0x000fe40007ffe0ff */
[----:B------:R-:W-:Y:S02]  /*2350*/  MOV R40, R25 ;  /* 0x0000001900287202 */ /* 0x000fe40000000f00 */
[----:B------:R-:W-:Y:S01]  /*2360*/  MOV R42, R24 ;  /* 0x00000018002a7202 */ /* 0x000fe20000000f00 */
[----:B------:R-:W-:Y:S01]  /*2370*/  @P0 FMUL R20, R20, 0.25 ;  /* 0x3e80000014140820 */ /* 0x000fe20000400000 */
[----:B-1----:R-:W-:Y:S01]  /*2380*/  ULEA UR6, UR5, UR4, 0x18 ;  /* 0x0000000405067291 */ /* 0x002fe2000f8ec03f */
[----:B------:R-:W-:Y:S01]  /*2390*/  @P0 FMUL R51, R51, 0.25 ;  /* 0x3e80000033330820 */ /* 0x000fe20000400000 */
[----:B------:R-:W-:Y:S01]  /*23a0*/  @P0 FMUL R50, R50, 0.25 ;  /* 0x3e80000032320820 */ /* 0x000fe20000400000 */
[----:B------:R-:W-:Y:S01]  /*23b0*/  @P0 FMUL R31, R31, 0.25 ;  /* 0x3e8000001f1f0820 */ /* 0x000fe20000400000 */
[----:B------:R-:W-:Y:S01]  /*23c0*/  @P0 FMUL R30, R30, 0.25 ;  /* 0x3e8000001e1e0820 */ /* 0x000fe20000400000 */
[----:B------:R-:W-:Y:S01]  /*23d0*/  @P0 FMUL R39, R39, 0.25 ;  /* 0x3e80000027270820 */ /* 0x000fe20000400000 */
[----:B------:R-:W-:Y:S01]  /*23e0*/  @P0 FMUL R38, R38, 0.25 ;  /* 0x3e80000026260820 */ /* 0x000fe20000400000 */
[----:B0-----:R-:W-:Y:S01]  /*23f0*/  SHF.L.U32 R5, R2, 0x3, RZ ;  /* 0x0000000302057819 */ /* 0x001fe200000006ff */
[----:B------:R-:W-:Y:S01]  /*2400*/  @P0 FMUL R27, R27, 0.25 ;  /* 0x3e8000001b1b0820 */ /* 0x000fe20000400000 */
[----:B------:R-:W-:Y:S01]  /*2410*/  SHF.R.U32.HI R7, RZ, 0x1, R2 ;  /* 0x00000001ff077819 */ /* 0x000fe20000011602 */
[----:B------:R-:W-:Y:S01]  /*2420*/  @!P3 FMUL R20, R20, 16777216 ;  /* 0x4b8000001414b820 */ /* 0x000fe20000400000 */
[----:B------:R-:W-:Y:S01]  /*2430*/  LOP3.LUT R3, R2, 0x3f, RZ, 0xc0, !PT ;  /* 0x0000003f02037812 */ /* 0x000fe200078ec0ff */
[----:B------:R-:W-:Y:S01]  /*2440*/  @!P3 FMUL R51, R51, 16777216 ;  /* 0x4b8000003333b820 */ /* 0x000fe20000400000 */
[----:B------:R-:W-:Y:S01]  /*2450*/  LOP3.LUT R5, R5, 0x38, RZ, 0xc0, !PT ;  /* 0x0000003805057812 */ /* 0x000fe200078ec0ff */
[----:B------:R-:W-:Y:S01]  /*2460*/  @!P3 FMUL R50, R50, 16777216 ;  /* 0x4b8000003232b820 */ /* 0x000fe20000400000 */
[----:B------:R-:W-:Y:S01]  /*2470*/  LOP3.LUT R8, R7, 0x4, RZ, 0xc0, !PT ;  /* 0x0000000407087812 */ /* 0x000fe200078ec0ff */
[----:B------:R-:W-:Y:S01]  /*2480*/  IMAD.SHL.U32 R3, R3, 0x8, RZ ;  /* 0x0000000803037824 */ /* 0x000fe200078e00ff */
[----:B------:R-:W-:Y:S01]  /*2490*/  LOP3.LUT R6, R2, 0xc0, RZ, 0xc0, !PT ;  /* 0x000000c002067812 */ /* 0x000fe200078ec0ff */
[----:B------:R-:W-:Y:S01]  /*24a0*/  @!P3 FMUL R31, R31, 16777216 ;  /* 0x4b8000001f1fb820 */ /* 0x000fe20000400000 */
[----:B------:R-:W-:Y:S01]  /*24b0*/  IADD3 R14, R8, UR6, R5 ;  /* 0x00000006080e7c10 */ /* 0x000fe2000fffe005 */
[----:B------:R-:W-:Y:S01]  /*24c0*/  FMUL R5, R18, 8388608 ;  /* 0x4b00000012057820 */ /* 0x000fe20000400000 */
[----:B------:R-:W-:Y:S01]  /*24d0*/  SHF.R.U32.HI R6, RZ, 0x1, R6 ;  /* 0x00000001ff067819 */ /* 0x000fe20000011606 */
[----:B------:R-:W-:Y:S01]  /*24e0*/  @!P3 FMUL R30, R30, 16777216 ;  /* 0x4b8000001e1eb820 */ /* 0x000fe20000400000 */
[----:B------:R-:W-:Y:S01]  /*24f0*/  SHF.L.U32 R7, R2, 0x2, RZ ;  /* 0x0000000202077819 */ /* 0x000fe200000006ff */
[----:B------:R-:W-:Y:S01]  /*2500*/  @!P3 FMUL R39, R39, 16777216 ;  /* 0x4b8000002727b820 */ /* 0x000fe20000400000 */
[----:B------:R-:W-:Y:S01]  /*2510*/  LOP3.LUT R12, R3, R6, RZ, 0x3c, !PT ;  /* 0x00000006030c7212 */ /* 0x000fe200078e3cff */
[----:B------:R-:W-:Y:S01]  /*2520*/  @!P3 FMUL R38, R38, 16777216 ;  /* 0x4b8000002626b820 */ /* 0x000fe20000400000 */
[----:B------:R-:W-:Y:S01]  /*2530*/  SHF.L.U32 R6, R2, 0x5, RZ ;  /* 0x0000000502067819 */ /* 0x000fe200000006ff */
[----:B------:R-:W-:Y:S01]  /*2540*/  @!P3 FMUL R27, R27, 16777216 ;  /* 0x4b8000001b1bb820 */ /* 0x000fe20000400000 */
[----:B------:R-:W-:Y:S01]  /*2550*/  FSEL R44, R5, R18, !P2 ;  /* 0x00000012052c7208 */ /* 0x000fe20005000000 */
[----:B------:R-:W-:Y:S01]  /*2560*/  @P0 FMUL R18, R18, 0.25 ;  /* 0x3e80000012120820 */ /* 0x000fe20000400000 */
[----:B------:R-:W-:Y:S01]  /*2570*/  SHF.L.U32 R3, R2, 0x1, RZ ;  /* 0x0000000102037819 */ /* 0x000fe200000006ff */
[----:B------:R-:W-:Y:S01]  /*2580*/  ULDC.64 UR4, c[0x0][0x270] ;  /* 0x00009c0000047ab9 */ /* 0x000fe20000000a00 */
[----:B------:R-:W-:Y:S01]  /*2590*/  LOP3.LUT R6, R6, 0x260, RZ, 0xc0, !PT ;  /* 0x0000026006067812 */ /* 0x000fe200078ec0ff */
[----:B------:R-:W-:Y:S01]  /*25a0*/  @!P3 FMUL R18, R18, 16777216 ;  /* 0x4b8000001212b820 */ /* 0x000fe20000400000 */
[----:B------:R-:W-:Y:S01]  /*25b0*/  IADD3 R5, R44, -0x3f3504f3, RZ ;  /* 0xc0cafb0d2c057810 */ /* 0x000fe20007ffe0ff */
[----:B------:R-:W-:Y:S01]  /*25c0*/  UIMAD UR4, UR8, UR4, URZ ;  /* 0x00000004080472a4 */ /* 0x000fe2000f8e023f */
[----:B------:R-:W-:-:S02]  /*25d0*/  LOP3.LUT R6, R6, 0x38, R3, 0x78, !PT ;  /* 0x0000003806067812 */ /* 0x000fc400078e7803 */
[----:B------:R-:W-:Y:S01]  /*25e0*/  LOP3.LUT R9, R5, 0xff800000, RZ, 0xc0, !PT ;  /* 0xff80000005097812 */ /* 0x000fe200078ec0ff */
[----:B------:R-:W-:Y:S01]  /*25f0*/  USHF.L.U32 UR7, UR4, 0x1, URZ ;  /* 0x0000000104077899 */ /* 0x000fe2000800063f */
[----:B------:R-:W-:Y:S02]  /*2600*/  FSEL R5, RZ, -23, P1 ;  /* 0xc1b80000ff057808 */ /* 0x000fe40000800000 */
[----:B------:R-:W-:Y:S02]  /*2610*/  FSETP.GT.AND P1, PT, |R15|, 8.50705917302346158658e+37, PT ;  /* 0x7e8000000f00780b */ /* 0x000fe40003f24200 */
[----:B------:R-:W-:Y:S02]  /*2620*/  LOP3.LUT R32, R6, 0x80, R7, 0xf8, !PT ;  /* 0x0000008006207812 */ /* 0x000fe400078ef807 */
[----:B------:R-:W-:Y:S02]  /*2630*/  LOP3.LUT R13, R7, 0x40, RZ, 0xc0, !PT ;  /* 0x00000040070d7812 */ /* 0x000fe400078ec0ff */
[----:B------:R-:W-:-:S02]  /*2640*/  FSEL R7, RZ, -23, P2 ;  /* 0xc1b80000ff077808 */ /* 0x000fc40001000000 */
[C---:B------:R-:W-:Y:S02]  /*2650*/  FSETP.GEU.AND P2, PT, |R15|.reuse, 1.175494350822287508e-38, PT ;  /* 0x008000000f00780b */ /* 0x040fe40003f4e200 */
[----:B------:R-:W-:Y:S02]  /*2660*/  I2FP.F32.S32 R10, R9 ;  /* 0x00000009000a7245 */ /* 0x000fe40000201400 */
[----:B------:R-:W-:Y:S01]  /*2670*/  LOP3.LUT R6, R4, 0xff800000, RZ, 0xc0, !PT ;  /* 0xff80000004067812 */ /* 0x000fe200078ec0ff */
[----:B------:R-:W-:Y:S01]  /*2680*/  @P1 FMUL R15, R15, 0.25 ;  /* 0x3e8000000f0f1820 */ /* 0x000fe20000400000 */
[----:B------:R-:W-:Y:S01]  /*2690*/  IADD3 R4, R13, R14, RZ ;  /* 0x0000000e0d047210 */ /* 0x000fe20007ffe0ff */
[----:B------:R-:W-:Y:S01]  /*26a0*/  FFMA.FTZ R10, R10, 1.1920928955078125e-07, R7 ;  /* 0x340000000a0a7823 */ /* 0x000fe20000010007 */
[----:B------:R-:W-:Y:S01]  /*26b0*/  SHF.L.U32 R8, R2, 0x7, RZ ;  /* 0x0000000702087819 */ /* 0x000fe200000006ff */
[----:B------:R-:W0:Y:S01]  /*26c0*/  MUFU.RCP R7, R18 ;  /* 0x0000001200077308 */ /* 0x000e220000001000 */
[----:B------:R-:W-:Y:S01]  /*26d0*/  @P1 FMUL R28, R28, 0.25 ;  /* 0x3e8000001c1c1820 */ /* 0x000fe20000400000 */
[----:B------:R-:W-:Y:S01]  /*26e0*/  @P1 FMUL R37, R37, 0.25 ;  /* 0x3e80000025251820 */ /* 0x000fe20000400000 */
[----:B------:R-:W-:Y:S01]  /*26f0*/  LOP3.LUT R11, R8, 0x600, RZ, 0xc0, !PT ;  /* 0x00000600080b7812 */ /* 0x000fe200078ec0ff */
[----:B------:R-:W-:Y:S01]  /*2700*/  @!P2 FMUL R15, R15, 16777216 ;  /* 0x4b8000000f0fa820 */ /* 0x000fe20000400000 */
[-C--:B------:R-:W-:Y:S01]  /*2710*/  I2FP.F32.S32 R8, R6.reuse ;  /* 0x0000000600087245 */ /* 0x080fe20000201400 */
[----:B------:R-:W-:Y:S01]  /*2720*/  @P1 FMUL R40, R40, 0.25 ;  /* 0x3e80000028281820 */ /* 0x000fe20000400000 */
[----:B------:R-:W-:Y:S01]  /*2730*/  IADD3 R6, R35, -R6, RZ ;  /* 0x8000000623067210 */ /* 0x000fe20007ffe0ff */
[----:B------:R-:W1:Y:S01]  /*2740*/  MUFU.RCP R13, R15 ;  /* 0x0000000f000d7308 */ /* 0x000e620000001000 */
[----:B------:R-:W-:Y:S01]  /*2750*/  @P1 FMUL R49, R49, 0.25 ;  /* 0x3e80000031311820 */ /* 0x000fe20000400000 */
[----:B------:R-:W-:Y:S01]  /*2760*/  @P1 FMUL R48, R48, 0.25 ;  /* 0x3e80000030301820 */ /* 0x000fe20000400000 */
[----:B------:R-:W-:Y:S01]  /*2770*/  @P1 FMUL R29, R29, 0.25 ;  /* 0x3e8000001d1d1820 */ /* 0x000fe20000400000 */
[----:B------:R-:W-:Y:S01]  /*2780*/  @P1 FMUL R36, R36, 0.25 ;  /* 0x3e80000024241820 */ /* 0x000fe20000400000 */
[----:B------:R-:W-:Y:S01]  /*2790*/  @P1 FMUL R42, R42, 0.25 ;  /* 0x3e8000002a2a1820 */ /* 0x000fe20000400000 */
[----:B------:R-:W-:Y:S01]  /*27a0*/  FFMA.FTZ R5, R8, 1.1920928955078125e-07, R5 ;  /* 0x3400000008057823 */ /* 0x000fe20000010005 */
[----:B------:R-:W-:Y:S01]  /*27b0*/  @!P2 FMUL R28, R28, 16777216 ;  /* 0x4b8000001c1ca820 */ /* 0x000fe20000400000 */
[----:B------:R-:W-:Y:S01]  /*27c0*/  MOV R8, 0x3dc6b27f ;  /* 0x3dc6b27f00087802 */ /* 0x000fe20000000f00 */
[----:B------:R-:W-:Y:S01]  /*27d0*/  @!P2 FMUL R37, R37, 16777216 ;  /* 0x4b8000002525a820 */ /* 0x000fe20000400000 */
[----:B------:R-:W-:Y:S01]  /*27e0*/  @!P2 FMUL R40, R40, 16777216 ;  /* 0x4b8000002828a820 */ /* 0x000fe20000400000 */
[----:B------:R-:W-:Y:S01]  /*27f0*/  @!P2 FMUL R49, R49, 16777216 ;  /* 0x4b8000003131a820 */ /* 0x000fe20000400000 */
[----:B------:R-:W-:Y:S01]  /*2800*/  @!P2 FMUL R48, R48, 16777216 ;  /* 0x4b8000003030a820 */ /* 0x000fe20000400000 */
[----:B------:R-:W-:Y:S01]  /*2810*/  @!P2 FMUL R29, R29, 16777216 ;  /* 0x4b8000001d1da820 */ /* 0x000fe20000400000 */
[----:B------:R-:W-:Y:S01]  /*2820*/  @!P2 FMUL R36, R36, 16777216 ;  /* 0x4b8000002424a820 */ /* 0x000fe20000400000 */
[----:B------:R-:W-:Y:S01]  /*2830*/  @!P2 FMUL R42, R42, 16777216 ;  /* 0x4b8000002a2aa820 */ /* 0x000fe20000400000 */
[----:B------:R-:W-:Y:S01]  /*2840*/  FADD R6, R6, -1 ;  /* 0xbf80000006067421 */ /* 0x000fe20000000000 */
[----:B0-----:R-:W-:Y:S01]  /*2850*/  FMUL R25, R7, R20 ;  /* 0x0000001407197220 */ /* 0x001fe20000400000 */
[----:B------:R-:W-:Y:S01]  /*2860*/  IADD3 R33, R12, UR6, R11 ;  /* 0x000000060c217c10 */ /* 0x000fe2000fffe00b */
[----:B-1----:R-:W-:Y:S01]  /*2870*/  FMUL R20, R13, R28 ;  /* 0x0000001c0d147220 */ /* 0x002fe20000400000 */
[C---:B------:R-:W-:Y:S01]  /*2880*/  FMUL R11, R7.reuse, R51 ;  /* 0x00000033070b7220 */ /* 0x040fe20000400000 */
[C---:B------:R-:W-:Y:S01]  /*2890*/  FMUL R12, R7.reuse, R50 ;  /* 0x00000032070c7220 */ /* 0x040fe20000400000 */
[C---:B------:R-:W-:Y:S01]  /*28a0*/  FMUL R18, R7.reuse, R31 ;  /* 0x0000001f07127220 */ /* 0x040fe20000400000 */
[C---:B------:R-:W-:Y:S01]  /*28b0*/  FMUL R17, R7.reuse, R30 ;  /* 0x0000001e07117220 */ /* 0x040fe20000400000 */
[C---:B------:R-:W-:Y:S01]  /*28c0*/  FMUL R21, R7.reuse, R39 ;  /* 0x0000002707157220 */ /* 0x040fe20000400000 */
[C---:B------:R-:W-:Y:S01]  /*28d0*/  FMUL R22, R7.reuse, R38 ;  /* 0x0000002607167220 */ /* 0x040fe20000400000 */
[----:B------:R-:W-:Y:S01]  /*28e0*/  FMUL R26, R7, R27 ;  /* 0x0000001b071a7220 */ /* 0x000fe20000400000 */
[----:B------:R-:W-:Y:S01]  /*28f0*/  IADD3 R9, R44, -R9, RZ ;  /* 0x800000092c097210 */ /* 0x000fe20007ffe0ff */
[C---:B------:R-:W-:Y:S01]  /*2900*/  FMUL R23, R13.reuse, R37 ;  /* 0x000000250d177220 */ /* 0x040fe20000400000 */
[C---:B------:R-:W-:Y:S01]  /*2910*/  FMUL R28, R13.reuse, R40 ;  /* 0x000000280d1c7220 */ /* 0x040fe20000400000 */
[C---:B------:R-:W-:Y:S01]  /*2920*/  FMUL R14, R13.reuse, R49 ;  /* 0x000000310d0e7220 */ /* 0x040fe20000400000 */
[C---:B------:R-:W-:Y:S01]  /*2930*/  FMUL R15, R13.reuse, R48 ;  /* 0x000000300d0f7220 */ /* 0x040fe20000400000 */
[C---:B------:R-:W-:Y:S01]  /*2940*/  FMUL R19, R13.reuse, R29 ;  /* 0x0000001d0d137220 */ /* 0x040fe20000400000 */
[C---:B------:R-:W-:Y:S01]  /*2950*/  FFMA.FTZ R7, R6.reuse, R8, -0.16845393180847167969 ;  /* 0xbe2c7f3006077423 */ /* 0x040fe20000010008 */
[C---:B------:R-:W-:Y:S01]  /*2960*/  FMUL R24, R13.reuse, R36 ;  /* 0x000000240d187220 */ /* 0x040fe20000400000 */
[----:B------:R-:W-:Y:S01]  /*2970*/  FMUL R27, R13, R42 ;  /* 0x0000002a0d1b7220 */ /* 0x000fe20000400000 */
[----:B------:R-:W-:Y:S01]  /*2980*/  FADD R9, R9, -1 ;  /* 0xbf80000009097421 */ /* 0x000fe20000000000 */
[----:B------:R-:W-:Y:S01]  /*2990*/  FFMA.FTZ R7, R6, R7, 0.1716887056827545166 ;  /* 0x3e2fcf2a06077423 */ /* 0x000fe20000010007 */
[----:B------:R-:W-:-:S02]  /*29a0*/  F2FP.F16.F32.PACK_AB R28, R23, R28 ;  /* 0x0000001c171c723e */ /* 0x000fc400000000ff */
[----:B------:R-:W-:Y:S01]  /*29b0*/  F2FP.F16.F32.PACK_AB R31, R15, R20 ;  /* 0x000000140f1f723e */ /* 0x000fe200000000ff */
[C---:B------:R-:W-:Y:S01]  /*29c0*/  FFMA.FTZ R8, R9.reuse, R8, -0.16845393180847167969 ;  /* 0xbe2c7f3009087423 */ /* 0x040fe20000010008 */
[----:B------:R-:W-:Y:S01]  /*29d0*/  F2FP.F16.F32.PACK_AB R30, R24, R27 ;  /* 0x0000001b181e723e */ /* 0x000fe200000000ff */
[----:B------:R-:W-:Y:S01]  /*29e0*/  FFMA.FTZ R7, R6, R7, -0.17900948226451873779 ;  /* 0xbe374e4306077423 */ /* 0x000fe20000010007 */
[----:B------:R-:W-:Y:S01]  /*29f0*/  F2FP.F16.F32.PACK_AB R29, R14, R19 ;  /* 0x000000130e1d723e */ /* 0x000fe200000000ff */
[----:B------:R-:W-:Y:S01]  /*2a00*/  FFMA.FTZ R8, R9, R8, 0.1716887056827545166 ;  /* 0x3e2fcf2a09087423 */ /* 0x000fe20000010008 */
[----:B------:R-:W-:Y:S01]  /*2a10*/  F2FP.F16.F32.PACK_AB R23, R12, R17 ;  /* 0x000000110c17723e */ /* 0x000fe200000000ff */
[----:B------:R-:W-:Y:S01]  /*2a20*/  STS.64 [R32+UR6], R30 ;  /* 0x0000001e20007988 */ /* 0x000fe20008000a06 */
[----:B------:R-:W-:Y:S01]  /*2a30*/  F2FP.F16.F32.PACK_AB R22, R22, R25 ;  /* 0x000000191616723e */ /* 0x000fe200000000ff */
[----:B------:R-:W-:Y:S01]  /*2a40*/  FFMA.FTZ R7, R6, R7, 0.20512372255325317383 ;  /* 0x3e520bf406077423 */ /* 0x000fe20000010007 */
[----:B------:R-:W-:Y:S01]  /*2a50*/  LOP3.LUT R12, R32, 0x40, RZ, 0x3c, !PT ;  /* 0x00000040200c7812 */ /* 0x000fe200078e3cff */
[----:B------:R-:W-:Y:S01]  /*2a60*/  STS.64 [R32+UR6+0x100], R28 ;  /* 0x0001001c20007988 */ /* 0x000fe20008000a06 */
[----:B------:R-:W-:Y:S01]  /*2a70*/  F2FP.F16.F32.PACK_AB R27, R11, R18 ;  /* 0x000000120b1b723e */ /* 0x000fe200000000ff */
[----:B------:R-:W-:Y:S01]  /*2a80*/  FFMA.FTZ R8, R9, R8, -0.17900948226451873779 ;  /* 0xbe374e4309087423 */ /* 0x000fe20000010008 */
[----:B------:R-:W-:Y:S01]  /*2a90*/  F2FP.F16.F32.PACK_AB R26, R21, R26 ;  /* 0x0000001a151a723e */ /* 0x000fe200000000ff */
[----:B------:R-:W-:Y:S01]  /*2aa0*/  STS.64 [R12+UR6+0x400], R22 ;  /* 0x000400160c007988 */ /* 0x000fe20008000a06 */
[C---:B------:R-:W-:Y:S01]  /*2ab0*/  FFMA.FTZ R7, R6.reuse, R7, -0.24046532809734344482 ;  /* 0xbe763c8b06077423 */ /* 0x040fe20000010007 */
[----:B------:R-:W-:Y:S01]  /*2ac0*/  FFMA.FTZ R8, R9, R8, 0.20512372255325317383 ;  /* 0x3e520bf409087423 */ /* 0x000fe20000010008 */
[----:B------:R-:W-:Y:S01]  /*2ad0*/  ISETP.GE.U32.AND P1, PT, R35, 0x7f800000, PT ;  /* 0x7f8000002300780c */ /* 0x000fe20003f26070 */
[----:B------:R0:W-:Y:S01]  /*2ae0*/  STS.64 [R12+UR6+0x500], R26 ;  /* 0x0005001a0c007988 */ /* 0x0001e20008000a06 */
[C---:B------:R-:W-:Y:S01]  /*2af0*/  FFMA.FTZ R7, R6.reuse, R7, 0.28857114911079406738 ;  /* 0x3e93bf9906077423 */ /* 0x040fe20000010007 */
[C---:B------:R-:W-:Y:S01]  /*2b00*/  FFMA.FTZ R8, R9.reuse, R8, -0.24046532809734344482 ;  /* 0xbe763c8b09087423 */ /* 0x040fe20000010008 */
[----:B------:R-:W1:Y:S08]  /*2b10*/  LDC R11, c[0x0][0x278] ;  /* 0x00009e00ff0b7b82 */ /* 0x000e700000000800 */
[----:B------:R-:W-:Y:S01]  /*2b20*/  BAR.SYNC.DEFER_BLOCKING 0x0 ;  /* 0x0000000000007b1d */ /* 0x000fe20000010000 */
[----:B------:R-:W-:Y:S01]  /*2b30*/  FFMA.FTZ R7, R6, R7, -0.36067417263984680176 ;  /* 0xbeb8aa4906077423 */ /* 0x000fe20000010007 */
[----:B------:R-:W-:Y:S01]  /*2b40*/  FFMA.FTZ R8, R9, R8, 0.28857114911079406738 ;  /* 0x3e93bf9909087423 */ /* 0x000fe20000010008 */
[----:B------:R-:W-:-:S02]  /*2b50*/  ISETP.GE.U32.AND P3, PT, R44, 0x7f800000, PT ;  /* 0x7f8000002c00780c */ /* 0x000fc40003f66070 */
[C---:B------:R-:W-:Y:S01]  /*2b60*/  FFMA.FTZ R7, R6.reuse, R7, 0.48089820146560668945 ;  /* 0x3ef6384a06077423 */ /* 0x040fe20000010007 */
[----:B------:R-:W-:Y:S02]  /*2b70*/  FFMA.FTZ R8, R9, R8, -0.36067417263984680176 ;  /* 0xbeb8aa4909087423 */ /* 0x000fe40000010008 */
[----:B------:R-:W2:Y:S01]  /*2b80*/  LDC.64 R18, c[0x0][0x228] ;  /* 0x00008a00ff127b82 */ /* 0x000ea20000000a00 */
[----:B------:R-:W-:Y:S01]  /*2b90*/  FSETP.NEU.AND P0, PT, R35, RZ, PT ;  /* 0x000000ff2300720b */ /* 0x000fe20003f0d000 */
[----:B------:R-:W-:Y:S01]  /*2ba0*/  FFMA.FTZ R7, R6, R7, -0.72134751081466674805 ;  /* 0xbf38aa3b06077423 */ /* 0x000fe20000010007 */
[C---:B------:R-:W-:Y:S01]  /*2bb0*/  FFMA.FTZ R8, R9.reuse, R8, 0.48089820146560668945 ;  /* 0x3ef6384a09087423 */ /* 0x040fe20000010008 */
[----:B------:R-:W-:Y:S02]  /*2bc0*/  FSETP.NEU.AND P2, PT, R44, RZ, PT ;  /* 0x000000ff2c00720b */ /* 0x000fe40003f4d000 */
[C---:B------:R-:W-:Y:S01]  /*2bd0*/  FMUL R7, R6.reuse, R7 ;  /* 0x0000000706077220 */ /* 0x040fe20000400000 */
[C---:B------:R-:W-:Y:S01]  /*2be0*/  FFMA.FTZ R8, R9.reuse, R8, -0.72134751081466674805 ;  /* 0xbf38aa3b09087423 */ /* 0x040fe20000010008 */
[----:B------:R-:W3:Y:S02]  /*2bf0*/  LDC.64 R20, c[0x0][0x230] ;  /* 0x00008c00ff147b82 */ /* 0x000ee40000000a00 */
[----:B------:R-:W-:Y:S01]  /*2c00*/  FMUL R7, R6, R7 ;  /* 0x0000000706077220 */ /* 0x000fe20000400000 */
[----:B------:R-:W-:-:S03]  /*2c10*/  FMUL R8, R9, R8 ;  /* 0x0000000809087220 */ /* 0x000fc60000400000 */
[----:B------:R-:W-:Y:S01]  /*2c20*/  FFMA.FTZ R6, R6, 1.4426950216293334961, R7 ;  /* 0x3fb8aa3b06067823 */ /* 0x000fe20000010007 */
[----:B------:R-:W-:Y:S01]  /*2c30*/  @P1 MOV R7, 0x7f800000 ;  /* 0x7f80000000071802 */ /* 0x000fe20000000f00 */
[----:B------:R-:W-:Y:S01]  /*2c40*/  FMUL R8, R9, R8 ;  /* 0x0000000809087220 */ /* 0x000fe20000400000 */
[----:B------:R-:W4:Y:S01]  /*2c50*/  LDS.64 R32, [R33] ;  /* 0x0000000021207984 */ /* 0x000f220000000a00 */
[----:B------:R-:W-:Y:S01]  /*2c60*/  FADD R5, R5, R6 ;  /* 0x0000000605057221 */ /* 0x000fe20000000000 */
[----:B------:R-:W-:Y:S02]  /*2c70*/  IMAD R6, R0, UR5, RZ ;  /* 0x0000000500067c24 */ /* 0x000fe4000f8e02ff */
[----:B------:R-:W-:Y:S01]  /*2c80*/  @P1 FFMA.FTZ R5, R35, R7, +INF ;  /* 0x7f80000023051423 */ /* 0x000fe20000010007 */
[----:B------:R-:W-:Y:S01]  /*2c90*/  SHF.R.U32.HI R7, RZ, 0x5, R2 ;  /* 0x00000005ff077819 */ /* 0x000fe20000011602 */
[----:B------:R-:W-:Y:S01]  /*2ca0*/  FFMA.FTZ R9, R9, 1.4426950216293334961, R8 ;  /* 0x3fb8aa3b09097823 */ /* 0x000fe20000010008 */
[C---:B------:R-:W-:Y:S01]  /*2cb0*/  LOP3.LUT P1, RZ, R2.reuse, 0xe0, RZ, 0xc0, !PT ;  /* 0x000000e002ff7812 */ /* 0x040fe2000782c0ff */
[----:B------:R-:W-:Y:S01]  /*2cc0*/  UIMAD.WIDE UR4, UR4, 0x2, URZ ;  /* 0x00000002040478a5 */ /* 0x000fe2000f8e023f */
[----:B------:R-:W-:Y:S01]  /*2cd0*/  LEA.HI R8, R2, 0x18, RZ, 0x1b ;  /* 0x0000001802087811 */ /* 0x000fe200078fd8ff */
[----:B------:R-:W-:Y:S01]  /*2ce0*/  FADD R14, R10, R9 ;  /* 0x000000090a0e7221 */ /* 0x000fe20000000000 */
[----:B------:R-:W-:-:S02]  /*2cf0*/  SGXT.U32 R2, R7, 0x3 ;  /* 0x000000030702781a */ /* 0x000fc40000000000 */
[----:B------:R-:W-:Y:S01]  /*2d00*/  @P3 MOV R9, 0x7f800000 ;  /* 0x7f80000000093802 */ /* 0x000fe20000000f00 */
[-C--:B-1----:R-:W-:Y:S01]  /*2d10*/  IMAD R13, R8, R11.reuse, RZ ;  /* 0x0000000b080d7224 */ /* 0x082fe200078e02ff */
[----:B------:R-:W-:Y:S01]  /*2d20*/  SHF.L.U32 R7, R6, 0x1, RZ ;  /* 0x0000000106077819 */ /* 0x000fe200000006ff */
[----:B------:R-:W-:Y:S01]  /*2d30*/  IMAD R2, R2, R11, RZ ;  /* 0x0000000b02027224 */ /* 0x000fe200078e02ff */
[----:B------:R-:W-:Y:S01]  /*2d40*/  FSEL R5, R5, -INF , P0 ;  /* 0xff80000005057808 */ /* 0x000fe20000000000 */
[----:B------:R-:W-:Y:S01]  /*2d50*/  @P3 FFMA.FTZ R14, R44, R9, +INF ;  /* 0x7f8000002c0e3423 */ /* 0x000fe20000010009 */
[----:B------:R-:W-:Y:S01]  /*2d60*/  IMAD.HI R6, R6, 0x2, RZ ;  /* 0x0000000206067827 */ /* 0x000fe200078e02ff */
[----:B--2---:R-:W-:Y:S01]  /*2d70*/  IADD3 R10, P3, P4, R7, UR7, R18 ;  /* 0x00000007070a7c10 */ /* 0x004fe2000fc7e012 */
[----:B------:R-:W-:Y:S01]  /*2d80*/  ULDC UR4, c[0x0][0x27c] ;  /* 0x00009f0000047ab9 */ /* 0x000fe20000000800 */
[----:B------:R-:W-:Y:S01]  /*2d90*/  LEA R9, R11, R2, 0x3 ;  /* 0x000000020b097211 */ /* 0x000fe200078e18ff */
[----:B------:R-:W-:Y:S01]  /*2da0*/  UIMAD UR4, UR8, UR4, URZ ;  /* 0x00000004080472a4 */ /* 0x000fe2000f8e023f */
[----:B------:R-:W-:-:S02]  /*2db0*/  IADD3.X R18, R6, UR5, R19, P3, P4 ;  /* 0x0000000506127c10 */ /* 0x000fc40009fe8413 */
[CC--:B------:R-:W-:Y:S01]  /*2dc0*/  LEA R6, P3, R2.reuse, R10.reuse, 0x1 ;  /* 0x0000000a02067211 */ /* 0x0c0fe200078608ff */
[----:B------:R-:W-:Y:S01]  /*2dd0*/  USHF.L.U32 UR7, UR4, 0x2, URZ ;  /* 0x0000000204077899 */ /* 0x000fe2000800063f */
[----:B------:R-:W-:Y:S01]  /*2de0*/  LEA R11, R11, R9, 0x3 ;  /* 0x000000090b0b7211 */ /* 0x000fe200078e18ff */
[----:B------:R-:W-:Y:S01]  /*2df0*/  UIMAD.WIDE UR4, UR4, 0x4, URZ ;  /* 0x00000004040478a5 */ /* 0x000fe2000f8e023f */
[-C--:B0-----:R-:W-:Y:S02]  /*2e00*/  LEA R12, P6, R13, R10.reuse, 0x1 ;  /* 0x0000000a0d0c7211 */ /* 0x081fe400078c08ff */
[----:B------:R-:W-:Y:S02]  /*2e10*/  LEA R8, P4, R9, R10, 0x1 ;  /* 0x0000000a09087211 */ /* 0x000fe400078808ff */
[----:B------:R-:W-:Y:S02]  /*2e20*/  LEA.HI.X.SX32 R7, R2, R18, 0x1, P3 ;  /* 0x0000001202077211 */ /* 0x000fe400018f0eff */
[----:B------:R-:W-:-:S02]  /*2e30*/  LEA R10, P5, R11, R10, 0x1 ;  /* 0x0000000a0b0a7211 */ /* 0x000fc400078a08ff */
[-C--:B------:R-:W-:Y:S02]  /*2e40*/  LEA.HI.X.SX32 R9, R9, R18.reuse, 0x1, P4 ;  /* 0x0000001209097211 */ /* 0x080fe400020f0eff */
[-C--:B------:R-:W-:Y:S01]  /*2e50*/  LEA.HI.X.SX32 R11, R11, R18.reuse, 0x1, P5 ;  /* 0x000000120b0b7211 */ /* 0x080fe200028f0eff */
[----:B----4-:R0:W-:Y:S01]  /*2e60*/  STG.E.U16 desc[UR14][R6.64], R32 ;  /* 0x0000002006007986 */ /* 0x0101e2000c10150e */
[----:B------:R-:W-:Y:S02]  /*2e70*/  PRMT R2, R32, 0x7632, R2 ;  /* 0x0000763220027816 */ /* 0x000fe40000000002 */
[----:B------:R-:W-:Y:S02]  /*2e80*/  LEA.HI.X.SX32 R13, R13, R18, 0x1, P6 ;  /* 0x000000120d0d7211 */ /* 0x000fe400030f0eff */
[----:B------:R-:W-:Y:S01]  /*2e90*/  FSEL R15, R14, -INF , P2 ;  /* 0xff8000000e0f7808 */ /* 0x000fe20001000000 */
[----:B------:R3:W-:Y:S01]  /*2ea0*/  STG.E.U16 desc[UR14][R8.64], R2 ;  /* 0x0000000208007986 */ /* 0x0007e2000c10150e */
[----:B------:R-:W-:Y:S01]  /*2eb0*/  FFMA R14, R5, 0.69314718246459960938, R16 ;  /* 0x3f317218050e7823 */ /* 0x000fe20000000010 */
[C---:B------:R-:W-:Y:S01]  /*2ec0*/  SHF.L.U32 R5, R0.reuse, 0x2, RZ ;  /* 0x0000000200057819 */ /* 0x040fe200000006ff */
[----:B------:R-:W-:Y:S01]  /*2ed0*/  IMAD.HI R0, R0, 0x4, RZ ;  /* 0x0000000400007827 */ /* 0x000fe200078e02ff */
[----:B------:R1:W-:Y:S03]  /*2ee0*/  STG.E.U16 desc[UR14][R10.64], R33 ;  /* 0x000000210a007986 */ /* 0x0003e6000c10150e */
[----:B------:R-:W-:Y:S01]  /*2ef0*/  FFMA R15, R15, 0.69314718246459960938, R34 ;  /* 0x3f3172180f0f7823 */ /* 0x000fe20000000022 */
[----:B0-----:R-:W-:-:S02]  /*2f00*/  PRMT R7, R33, 0x7632, R7 ;  /* 0x0000763221077816 */ /* 0x001fc40000000007 */
[----:B------:R-:W-:-:S03]  /*2f10*/  LOP3.LUT R6, R3, 0x78, RZ, 0xc0, !PT ;  /* 0x0000007803067812 */ /* 0x000fc600078ec0ff */
[----:B------:R1:W-:Y:S01]  /*2f20*/  STG.E.U16 desc[UR14][R12.64], R7 ;  /* 0x000000070c007986 */ /* 0x0003e2000c10150e */
[----:B------:R-:W-:Y:S01]  /*2f30*/  BAR.SYNC.DEFER_BLOCKING 0x0 ;  /* 0x0000000000007b1d */ /* 0x000fe20000010000 */
[----:B---3--:R-:W-:-:S04]  /*2f40*/  IADD3 R2, P0, P2, R5, UR7, R20 ;  /* 0x0000000705027c10 */ /* 0x008fc8000fa1e014 */
[----:B------:R-:W-:Y:S01]  /*2f50*/  IADD3.X R3, R0, UR5, R21, P0, P2 ;  /* 0x0000000500037c10 */ /* 0x000fe200087e4415 */
[----:B------:R1:W-:Y:S02]  /*2f60*/  STS.64 [R6+UR6], R14 ;  /* 0x0000000e06007988 */ /* 0x0003e40008000a06 */
[----:B------:R-:W-:Y:S06]  /*2f70*/  BAR.SYNC.DEFER_BLOCKING 0x0 ;  /* 0x0000000000007b1d */ /* 0x000fec0000010000 */
[----:B------:R-:W-:Y:S05]  /*2f80*/  @P1 EXIT ;  /* 0x000000000000194d */ /* 0x000fea0003800000 */
[----:B------:R-:W0:Y:S04]  /*2f90*/  LDS R5, [R4] ;  /* 0x0000000004057984 */ /* 0x000e280000000800 */
[----:B0-----:R-:W-:Y:S01]  /*2fa0*/  STG.E desc[UR14][R2.64], R5 ;  /* 0x0000000502007986 */ /* 0x001fe2000c10190e */
[----:B------:R-:W-:Y:S05]  /*2fb0*/  EXIT ;  /* 0x000000000000794d */ /* 0x000fea0003800000 */
.L_x_2:
[----:B------:R-:W-:-:S00]  /*2fc0*/  BRA `(.L_x_2) ;  /* 0xfffffffc00fc7947 */ /* 0x000fc0000383ffff */
[----:B------:R-:W-:-:S00]  /*2fd0*/  NOP ;  /* 0x0000000000007918 */ /* 0x000fc00000000000 */
        /* <DEDUP_REMOVED lines=10> */
.L_x_3:


//--------------------- .nv.global.init           --------------------------
	.section	.nv.global.init,"aw",@progbits
.nv.global.init:
	.type		_$_str,@object
	.size		_$_str,(.L_0 - _$_str)
_$_str:
        /*0000*/ 	.byte	0x5f, 0x5f, 0x43, 0x55, 0x44, 0x41, 0x5f, 0x46, 0x54, 0x5a, 0x00
.L_0:


//--------------------- .nv.shared.attn_fwd       --------------------------
	.section	.nv.shared.attn_fwd,"aw",@nobits
	.sectionflags	@""
	.align	16
	.zero		1024


//--------------------- .nv.shared.reserved.0     --------------------------
	.section	.nv.shared.reserved.0,"aw",@nobits
	.weak		__nv_reservedSMEM_offset_0_alias
	.size		__nv_reservedSMEM_offset_0_alias, 0, 0
	.other		__nv_reservedSMEM_offset_0_alias,@"STO_CUDA_RESERVED_SHARED STV_DEFAULT"
__nv_reservedSMEM_offset_0_alias:
	.zero		0


//--------------------- .nv.constant0.attn_fwd    --------------------------
	.section	.nv.constant0.attn_fwd,"a",@progbits
	.sectionflags	@""
	.align	4
.nv.constant0.attn_fwd:
	.zero		664


//--------------------- SYMBOLS --------------------------

	.type		.nv.reservedSmem.offset0,@object
	.size		.nv.reservedSmem.offset0,0x4
